//
// Generated by NVIDIA NVVM Compiler
//
// Compiler Build ID: CL-36424714
// Cuda compilation tools, release 13.0, V13.0.88
// Based on NVVM 20.0.0
//

.version 9.0
.target sm_100
.address_size 64

	// .globl	_Z25barrett_mod_kernel_sharedPKjPjj
.const .align 4 .b8 SECP256K1_MU[36] = {255, 255, 255, 255, 255, 255, 255, 255, 255, 255, 255, 255, 255, 255, 255, 255, 255, 255, 255, 255, 255, 255, 255, 255, 255, 255, 255, 255, 255, 255, 255, 255, 255, 255, 255, 255};
.const .align 4 .b8 SECP256K1_MODULUS[32] = {255, 255, 255, 255, 255, 255, 255, 255, 255, 255, 255, 255, 255, 255, 255, 255, 255, 255, 255, 255, 255, 255, 255, 255, 255, 255, 255, 255, 254, 255, 255, 255};
// _ZZ25barrett_mod_kernel_sharedPKjPjjE10mod_shared has been demoted
// _ZZ21barrett_modpow_kernelPKjS0_PjjE10mod_shared has been demoted

.visible .entry _Z25barrett_mod_kernel_sharedPKjPjj(
	.param .u64 .ptr .align 1 _Z25barrett_mod_kernel_sharedPKjPjj_param_0,
	.param .u64 .ptr .align 1 _Z25barrett_mod_kernel_sharedPKjPjj_param_1,
	.param .u32 _Z25barrett_mod_kernel_sharedPKjPjj_param_2
)
{
	.reg .pred 	%p<19>;
	.reg .b32 	%r<59>;
	.reg .b64 	%rd<47>;
	// demoted variable
	.shared .align 4 .b8 _ZZ25barrett_mod_kernel_sharedPKjPjjE10mod_shared[32];
	ld.param.u64 	%rd8, [_Z25barrett_mod_kernel_sharedPKjPjj_param_0];
	ld.param.u64 	%rd9, [_Z25barrett_mod_kernel_sharedPKjPjj_param_1];
	ld.param.u32 	%r29, [_Z25barrett_mod_kernel_sharedPKjPjj_param_2];
	mov.u32 	%r1, %tid.x;
	setp.gt.u32 	%p1, %r1, 7;
	@%p1 bra 	$L__BB0_2;
	mul.wide.u32 	%rd10, %r1, 4;
	mov.u64 	%rd11, SECP256K1_MODULUS;
	add.s64 	%rd12, %rd11, %rd10;
	ld.const.u32 	%r30, [%rd12];
	shl.b32 	%r31, %r1, 2;
	mov.u32 	%r32, _ZZ25barrett_mod_kernel_sharedPKjPjjE10mod_shared;
	add.s32 	%r33, %r32, %r31;
	st.shared.u32 	[%r33], %r30;
$L__BB0_2:
	bar.sync 	0;
	mov.u32 	%r34, %ctaid.x;
	mov.u32 	%r35, %ntid.x;
	mad.lo.s32 	%r2, %r34, %r35, %r1;
	setp.ge.u32 	%p2, %r2, %r29;
	@%p2 bra 	$L__BB0_20;
	shl.b32 	%r3, %r2, 3;
	cvta.to.global.u64 	%rd13, %rd8;
	mul.wide.u32 	%rd14, %r3, 4;
	add.s64 	%rd15, %rd13, %rd14;
	ld.global.u32 	%r58, [%rd15];
	ld.global.u32 	%r57, [%rd15+4];
	ld.global.u32 	%r56, [%rd15+8];
	ld.global.u32 	%r55, [%rd15+12];
	ld.global.u32 	%r54, [%rd15+16];
	ld.global.u32 	%r53, [%rd15+20];
	ld.global.u32 	%r52, [%rd15+24];
	ld.global.u32 	%r51, [%rd15+28];
	ld.shared.u32 	%r12, [_ZZ25barrett_mod_kernel_sharedPKjPjjE10mod_shared+28];
	ld.shared.u32 	%rd1, [_ZZ25barrett_mod_kernel_sharedPKjPjjE10mod_shared+24];
	ld.shared.u32 	%rd7, [_ZZ25barrett_mod_kernel_sharedPKjPjjE10mod_shared+20];
	ld.shared.u32 	%rd6, [_ZZ25barrett_mod_kernel_sharedPKjPjjE10mod_shared+16];
	ld.shared.u32 	%rd5, [_ZZ25barrett_mod_kernel_sharedPKjPjjE10mod_shared+12];
	ld.shared.u32 	%rd4, [_ZZ25barrett_mod_kernel_sharedPKjPjjE10mod_shared+8];
	ld.shared.u32 	%rd3, [_ZZ25barrett_mod_kernel_sharedPKjPjjE10mod_shared+4];
	ld.shared.u32 	%rd2, [_ZZ25barrett_mod_kernel_sharedPKjPjjE10mod_shared];
$L__BB0_4:
	setp.gt.u32 	%p3, %r51, %r12;
	@%p3 bra 	$L__BB0_18;
	setp.lt.u32 	%p4, %r51, %r12;
	@%p4 bra 	$L__BB0_19;
	cvt.u32.u64 	%r36, %rd1;
	setp.gt.u32 	%p5, %r52, %r36;
	@%p5 bra 	$L__BB0_18;
	setp.lt.u32 	%p6, %r52, %r36;
	@%p6 bra 	$L__BB0_19;
	cvt.u32.u64 	%r38, %rd7;
	setp.gt.u32 	%p7, %r53, %r38;
	@%p7 bra 	$L__BB0_18;
	setp.lt.u32 	%p8, %r53, %r38;
	@%p8 bra 	$L__BB0_19;
	cvt.u32.u64 	%r40, %rd6;
	setp.gt.u32 	%p9, %r54, %r40;
	@%p9 bra 	$L__BB0_18;
	setp.lt.u32 	%p10, %r54, %r40;
	@%p10 bra 	$L__BB0_19;
	cvt.u32.u64 	%r42, %rd5;
	setp.gt.u32 	%p11, %r55, %r42;
	@%p11 bra 	$L__BB0_18;
	setp.lt.u32 	%p12, %r55, %r42;
	@%p12 bra 	$L__BB0_19;
	cvt.u32.u64 	%r44, %rd4;
	setp.gt.u32 	%p13, %r56, %r44;
	@%p13 bra 	$L__BB0_18;
	setp.lt.u32 	%p14, %r56, %r44;
	@%p14 bra 	$L__BB0_19;
	cvt.u32.u64 	%r46, %rd3;
	setp.gt.u32 	%p15, %r57, %r46;
	@%p15 bra 	$L__BB0_18;
	cvt.u32.u64 	%r48, %rd2;
	setp.lt.u32 	%p16, %r57, %r46;
	setp.lt.u32 	%p17, %r58, %r48;
	or.pred  	%p18, %p16, %p17;
	@%p18 bra 	$L__BB0_19;
$L__BB0_18:
	cvt.u64.u32 	%rd20, %r58;
	sub.s64 	%rd21, %rd20, %rd2;
	cvt.u32.u64 	%r58, %rd21;
	shr.u64 	%rd22, %rd21, 63;
	cvt.u64.u32 	%rd23, %r57;
	add.s64 	%rd24, %rd22, %rd3;
	sub.s64 	%rd25, %rd23, %rd24;
	cvt.u32.u64 	%r57, %rd25;
	shr.u64 	%rd26, %rd25, 63;
	cvt.u64.u32 	%rd27, %r56;
	add.s64 	%rd28, %rd26, %rd4;
	sub.s64 	%rd29, %rd27, %rd28;
	cvt.u32.u64 	%r56, %rd29;
	shr.u64 	%rd30, %rd29, 63;
	cvt.u64.u32 	%rd31, %r55;
	add.s64 	%rd32, %rd30, %rd5;
	sub.s64 	%rd33, %rd31, %rd32;
	cvt.u32.u64 	%r55, %rd33;
	shr.u64 	%rd34, %rd33, 63;
	cvt.u64.u32 	%rd35, %r54;
	add.s64 	%rd36, %rd34, %rd6;
	sub.s64 	%rd37, %rd35, %rd36;
	cvt.u32.u64 	%r54, %rd37;
	shr.u64 	%rd38, %rd37, 63;
	cvt.u64.u32 	%rd39, %r53;
	add.s64 	%rd40, %rd38, %rd7;
	sub.s64 	%rd41, %rd39, %rd40;
	cvt.u32.u64 	%r53, %rd41;
	shr.u64 	%rd42, %rd41, 63;
	cvt.u64.u32 	%rd43, %r52;
	add.s64 	%rd44, %rd42, %rd1;
	sub.s64 	%rd45, %rd43, %rd44;
	cvt.u32.u64 	%r52, %rd45;
	shr.u64 	%rd46, %rd45, 63;
	cvt.u32.u64 	%r49, %rd46;
	add.s32 	%r50, %r12, %r49;
	sub.s32 	%r51, %r51, %r50;
	bra.uni 	$L__BB0_4;
$L__BB0_19:
	cvta.to.global.u64 	%rd17, %rd9;
	add.s64 	%rd19, %rd17, %rd14;
	st.global.u32 	[%rd19], %r58;
	st.global.u32 	[%rd19+4], %r57;
	st.global.u32 	[%rd19+8], %r56;
	st.global.u32 	[%rd19+12], %r55;
	st.global.u32 	[%rd19+16], %r54;
	st.global.u32 	[%rd19+20], %r53;
	st.global.u32 	[%rd19+24], %r52;
	st.global.u32 	[%rd19+28], %r51;
$L__BB0_20:
	ret;

}
	// .globl	_Z21barrett_modpow_kernelPKjS0_Pjj
.visible .entry _Z21barrett_modpow_kernelPKjS0_Pjj(
	.param .u64 .ptr .align 1 _Z21barrett_modpow_kernelPKjS0_Pjj_param_0,
	.param .u64 .ptr .align 1 _Z21barrett_modpow_kernelPKjS0_Pjj_param_1,
	.param .u64 .ptr .align 1 _Z21barrett_modpow_kernelPKjS0_Pjj_param_2,
	.param .u32 _Z21barrett_modpow_kernelPKjS0_Pjj_param_3
)
{
	.local .align 16 .b8 	__local_depot1[32];
	.reg .b64 	%SP;
	.reg .b64 	%SPL;
	.reg .pred 	%p<38>;
	.reg .b32 	%r<138>;
	.reg .b64 	%rd<81>;
	// demoted variable
	.shared .align 4 .b8 _ZZ21barrett_modpow_kernelPKjS0_PjjE10mod_shared[32];
	mov.u64 	%SPL, __local_depot1;
	ld.param.u64 	%rd8, [_Z21barrett_modpow_kernelPKjS0_Pjj_param_1];
	ld.param.u32 	%r56, [_Z21barrett_modpow_kernelPKjS0_Pjj_param_3];
	add.u64 	%rd1, %SPL, 0;
	mov.u32 	%r1, %tid.x;
	setp.gt.u32 	%p1, %r1, 7;
	@%p1 bra 	$L__BB1_2;
	mul.wide.u32 	%rd11, %r1, 4;
	mov.u64 	%rd12, SECP256K1_MODULUS;
	add.s64 	%rd13, %rd12, %rd11;
	ld.const.u32 	%r57, [%rd13];
	shl.b32 	%r58, %r1, 2;
	mov.u32 	%r59, _ZZ21barrett_modpow_kernelPKjS0_PjjE10mod_shared;
	add.s32 	%r60, %r59, %r58;
	st.shared.u32 	[%r60], %r57;
$L__BB1_2:
	bar.sync 	0;
	mov.u32 	%r61, %ctaid.x;
	mov.u32 	%r62, %ntid.x;
	mad.lo.s32 	%r2, %r61, %r62, %r1;
	setp.ge.u32 	%p2, %r2, %r56;
	@%p2 bra 	$L__BB1_37;
	shl.b32 	%r3, %r2, 3;
	cvta.to.global.u64 	%rd14, %rd8;
	mul.wide.u32 	%rd15, %r3, 4;
	add.s64 	%rd16, %rd14, %rd15;
	ld.global.u32 	%r66, [%rd16];
	ld.global.u32 	%r67, [%rd16+4];
	ld.global.u32 	%r68, [%rd16+8];
	ld.global.u32 	%r69, [%rd16+12];
	st.local.v4.u32 	[%rd1], {%r66, %r67, %r68, %r69};
	ld.global.u32 	%r70, [%rd16+16];
	ld.global.u32 	%r71, [%rd16+20];
	ld.global.u32 	%r72, [%rd16+24];
	ld.global.u32 	%r73, [%rd16+28];
	st.local.v4.u32 	[%rd1+16], {%r70, %r71, %r72, %r73};
	ld.shared.u32 	%r4, [_ZZ21barrett_modpow_kernelPKjS0_PjjE10mod_shared+28];
	ld.shared.u32 	%r5, [_ZZ21barrett_modpow_kernelPKjS0_PjjE10mod_shared+24];
	ld.shared.u32 	%rd7, [_ZZ21barrett_modpow_kernelPKjS0_PjjE10mod_shared+20];
	ld.shared.u32 	%rd6, [_ZZ21barrett_modpow_kernelPKjS0_PjjE10mod_shared+16];
	ld.shared.u32 	%rd5, [_ZZ21barrett_modpow_kernelPKjS0_PjjE10mod_shared+12];
	ld.shared.u32 	%rd4, [_ZZ21barrett_modpow_kernelPKjS0_PjjE10mod_shared+8];
	ld.shared.u32 	%rd3, [_ZZ21barrett_modpow_kernelPKjS0_PjjE10mod_shared+4];
	ld.shared.u32 	%rd2, [_ZZ21barrett_modpow_kernelPKjS0_PjjE10mod_shared];
	mov.b32 	%r113, 255;
	mov.b32 	%r129, 1;
	mov.b32 	%r122, 0;
	mov.u32 	%r123, %r122;
	mov.u32 	%r124, %r122;
	mov.u32 	%r125, %r122;
	mov.u32 	%r126, %r122;
	mov.u32 	%r127, %r122;
	mov.u32 	%r128, %r122;
$L__BB1_4:
	mov.u32 	%r14, %r113;
	shr.u32 	%r74, %r14, 5;
	mul.wide.u32 	%rd17, %r74, 4;
	add.s64 	%rd18, %rd1, %rd17;
	ld.local.u32 	%r75, [%rd18];
	and.b32  	%r76, %r14, 31;
	shr.u32 	%r77, %r75, %r76;
	and.b32  	%r78, %r77, 1;
	setp.eq.b32 	%p3, %r78, 1;
	not.pred 	%p4, %p3;
	@%p4 bra 	$L__BB1_20;
$L__BB1_5:
	setp.gt.u32 	%p5, %r122, %r4;
	@%p5 bra 	$L__BB1_19;
	setp.lt.u32 	%p6, %r122, %r4;
	@%p6 bra 	$L__BB1_20;
	setp.gt.u32 	%p7, %r123, %r5;
	@%p7 bra 	$L__BB1_19;
	setp.lt.u32 	%p8, %r123, %r5;
	@%p8 bra 	$L__BB1_20;
	cvt.u32.u64 	%r79, %rd7;
	setp.gt.u32 	%p9, %r124, %r79;
	@%p9 bra 	$L__BB1_19;
	setp.lt.u32 	%p10, %r124, %r79;
	@%p10 bra 	$L__BB1_20;
	cvt.u32.u64 	%r81, %rd6;
	setp.gt.u32 	%p11, %r125, %r81;
	@%p11 bra 	$L__BB1_19;
	setp.lt.u32 	%p12, %r125, %r81;
	@%p12 bra 	$L__BB1_20;
	cvt.u32.u64 	%r83, %rd5;
	setp.gt.u32 	%p13, %r126, %r83;
	@%p13 bra 	$L__BB1_19;
	setp.lt.u32 	%p14, %r126, %r83;
	@%p14 bra 	$L__BB1_20;
	cvt.u32.u64 	%r85, %rd4;
	setp.gt.u32 	%p15, %r127, %r85;
	@%p15 bra 	$L__BB1_19;
	setp.lt.u32 	%p16, %r127, %r85;
	@%p16 bra 	$L__BB1_20;
	cvt.u32.u64 	%r87, %rd3;
	setp.gt.u32 	%p17, %r128, %r87;
	@%p17 bra 	$L__BB1_19;
	cvt.u32.u64 	%r89, %rd2;
	setp.lt.u32 	%p18, %r128, %r87;
	setp.lt.u32 	%p19, %r129, %r89;
	or.pred  	%p20, %p18, %p19;
	@%p20 bra 	$L__BB1_20;
$L__BB1_19:
	cvt.u64.u32 	%rd20, %r129;
	sub.s64 	%rd21, %rd20, %rd2;
	cvt.u32.u64 	%r129, %rd21;
	shr.u64 	%rd22, %rd21, 63;
	cvt.u64.u32 	%rd23, %r128;
	add.s64 	%rd24, %rd22, %rd3;
	sub.s64 	%rd25, %rd23, %rd24;
	cvt.u32.u64 	%r128, %rd25;
	shr.u64 	%rd26, %rd25, 63;
	cvt.u64.u32 	%rd27, %r127;
	add.s64 	%rd28, %rd26, %rd4;
	sub.s64 	%rd29, %rd27, %rd28;
	cvt.u32.u64 	%r127, %rd29;
	shr.u64 	%rd30, %rd29, 63;
	cvt.u64.u32 	%rd31, %r126;
	add.s64 	%rd32, %rd30, %rd5;
	sub.s64 	%rd33, %rd31, %rd32;
	cvt.u32.u64 	%r126, %rd33;
	shr.u64 	%rd34, %rd33, 63;
	cvt.u64.u32 	%rd35, %r125;
	add.s64 	%rd36, %rd34, %rd6;
	sub.s64 	%rd37, %rd35, %rd36;
	cvt.u32.u64 	%r125, %rd37;
	shr.u64 	%rd38, %rd37, 63;
	cvt.u64.u32 	%rd39, %r124;
	add.s64 	%rd40, %rd38, %rd7;
	sub.s64 	%rd41, %rd39, %rd40;
	cvt.u32.u64 	%r124, %rd41;
	shr.u64 	%rd42, %rd41, 63;
	cvt.u64.u32 	%rd43, %r123;
	cvt.u64.u32 	%rd44, %r5;
	add.s64 	%rd45, %rd42, %rd44;
	sub.s64 	%rd46, %rd43, %rd45;
	cvt.u32.u64 	%r123, %rd46;
	shr.u64 	%rd47, %rd46, 63;
	cvt.u32.u64 	%r90, %rd47;
	add.s32 	%r91, %r4, %r90;
	sub.s32 	%r122, %r122, %r91;
	bra.uni 	$L__BB1_5;
$L__BB1_20:
	setp.gt.u32 	%p21, %r122, %r4;
	@%p21 bra 	$L__BB1_34;
	setp.lt.u32 	%p22, %r122, %r4;
	@%p22 bra 	$L__BB1_35;
	setp.gt.u32 	%p23, %r123, %r5;
	@%p23 bra 	$L__BB1_34;
	setp.lt.u32 	%p24, %r123, %r5;
	@%p24 bra 	$L__BB1_35;
	cvt.u32.u64 	%r92, %rd7;
	setp.gt.u32 	%p25, %r124, %r92;
	@%p25 bra 	$L__BB1_34;
	setp.lt.u32 	%p26, %r124, %r92;
	@%p26 bra 	$L__BB1_35;
	cvt.u32.u64 	%r94, %rd6;
	setp.gt.u32 	%p27, %r125, %r94;
	@%p27 bra 	$L__BB1_34;
	setp.lt.u32 	%p28, %r125, %r94;
	@%p28 bra 	$L__BB1_35;
	cvt.u32.u64 	%r96, %rd5;
	setp.gt.u32 	%p29, %r126, %r96;
	@%p29 bra 	$L__BB1_34;
	setp.lt.u32 	%p30, %r126, %r96;
	@%p30 bra 	$L__BB1_35;
	cvt.u32.u64 	%r98, %rd4;
	setp.gt.u32 	%p31, %r127, %r98;
	@%p31 bra 	$L__BB1_34;
	setp.lt.u32 	%p32, %r127, %r98;
	@%p32 bra 	$L__BB1_35;
	cvt.u32.u64 	%r100, %rd3;
	setp.gt.u32 	%p33, %r128, %r100;
	@%p33 bra 	$L__BB1_34;
	cvt.u32.u64 	%r102, %rd2;
	setp.lt.u32 	%p34, %r128, %r100;
	setp.lt.u32 	%p35, %r129, %r102;
	or.pred  	%p36, %p34, %p35;
	@%p36 bra 	$L__BB1_35;
$L__BB1_34:
	cvt.u64.u32 	%rd52, %r129;
	sub.s64 	%rd53, %rd52, %rd2;
	cvt.u32.u64 	%r129, %rd53;
	shr.u64 	%rd54, %rd53, 63;
	cvt.u64.u32 	%rd55, %r128;
	add.s64 	%rd56, %rd54, %rd3;
	sub.s64 	%rd57, %rd55, %rd56;
	cvt.u32.u64 	%r128, %rd57;
	shr.u64 	%rd58, %rd57, 63;
	cvt.u64.u32 	%rd59, %r127;
	add.s64 	%rd60, %rd58, %rd4;
	sub.s64 	%rd61, %rd59, %rd60;
	cvt.u32.u64 	%r127, %rd61;
	shr.u64 	%rd62, %rd61, 63;
	cvt.u64.u32 	%rd63, %r126;
	add.s64 	%rd64, %rd62, %rd5;
	sub.s64 	%rd65, %rd63, %rd64;
	cvt.u32.u64 	%r126, %rd65;
	shr.u64 	%rd66, %rd65, 63;
	cvt.u64.u32 	%rd67, %r125;
	add.s64 	%rd68, %rd66, %rd6;
	sub.s64 	%rd69, %rd67, %rd68;
	cvt.u32.u64 	%r125, %rd69;
	shr.u64 	%rd70, %rd69, 63;
	cvt.u64.u32 	%rd71, %r124;
	add.s64 	%rd72, %rd70, %rd7;
	sub.s64 	%rd73, %rd71, %rd72;
	cvt.u32.u64 	%r124, %rd73;
	shr.u64 	%rd74, %rd73, 63;
	cvt.u64.u32 	%rd75, %r123;
	cvt.u64.u32 	%rd76, %r5;
	add.s64 	%rd77, %rd74, %rd76;
	sub.s64 	%rd78, %rd75, %rd77;
	cvt.u32.u64 	%r123, %rd78;
	shr.u64 	%rd79, %rd78, 63;
	cvt.u32.u64 	%r103, %rd79;
	add.s32 	%r104, %r4, %r103;
	sub.s32 	%r122, %r122, %r104;
	bra.uni 	$L__BB1_20;
$L__BB1_35:
	add.s32 	%r113, %r14, -1;
	setp.ne.s32 	%p37, %r14, 0;
	@%p37 bra 	$L__BB1_4;
	ld.param.u64 	%rd80, [_Z21barrett_modpow_kernelPKjS0_Pjj_param_2];
	cvta.to.global.u64 	%rd49, %rd80;
	mul.wide.u32 	%rd50, %r3, 4;
	add.s64 	%rd51, %rd49, %rd50;
	st.global.u32 	[%rd51], %r129;
	st.global.u32 	[%rd51+4], %r128;
	st.global.u32 	[%rd51+8], %r127;
	st.global.u32 	[%rd51+12], %r126;
	st.global.u32 	[%rd51+16], %r125;
	st.global.u32 	[%rd51+20], %r124;
	st.global.u32 	[%rd51+24], %r123;
	st.global.u32 	[%rd51+28], %r122;
$L__BB1_37:
	ret;

}
	// .globl	_Z24fast_bias_residue_kernelPKjPjjj
.visible .entry _Z24fast_bias_residue_kernelPKjPjjj(
	.param .u64 .ptr .align 1 _Z24fast_bias_residue_kernelPKjPjjj_param_0,
	.param .u64 .ptr .align 1 _Z24fast_bias_residue_kernelPKjPjjj_param_1,
	.param .u32 _Z24fast_bias_residue_kernelPKjPjjj_param_2,
	.param .u32 _Z24fast_bias_residue_kernelPKjPjjj_param_3
)
{
	.reg .pred 	%p<2>;
	.reg .b32 	%r<10>;
	.reg .b64 	%rd<9>;

	ld.param.u64 	%rd1, [_Z24fast_bias_residue_kernelPKjPjjj_param_0];
	ld.param.u64 	%rd2, [_Z24fast_bias_residue_kernelPKjPjjj_param_1];
	ld.param.u32 	%r3, [_Z24fast_bias_residue_kernelPKjPjjj_param_2];
	ld.param.u32 	%r2, [_Z24fast_bias_residue_kernelPKjPjjj_param_3];
	mov.u32 	%r4, %tid.x;
	bar.sync 	0;
	mov.u32 	%r5, %ctaid.x;
	mov.u32 	%r6, %ntid.x;
	mad.lo.s32 	%r1, %r5, %r6, %r4;
	setp.ge.u32 	%p1, %r1, %r3;
	@%p1 bra 	$L__BB2_2;
	cvta.to.global.u64 	%rd3, %rd1;
	cvta.to.global.u64 	%rd4, %rd2;
	shl.b32 	%r7, %r1, 3;
	mul.wide.u32 	%rd5, %r7, 4;
	add.s64 	%rd6, %rd3, %rd5;
	ld.global.u32 	%r8, [%rd6];
	rem.u32 	%r9, %r8, %r2;
	mul.wide.u32 	%rd7, %r1, 4;
	add.s64 	%rd8, %rd4, %rd7;
	st.global.u32 	[%rd8], %r9;
$L__BB2_2:
	ret;

}
	// .globl	_Z30batch_barrett_reduce_bigint256PA8_jiPjS1_
.visible .entry _Z30batch_barrett_reduce_bigint256PA8_jiPjS1_(
	.param .u64 .ptr .align 1 _Z30batch_barrett_reduce_bigint256PA8_jiPjS1__param_0,
	.param .u32 _Z30batch_barrett_reduce_bigint256PA8_jiPjS1__param_1,
	.param .u64 .ptr .align 1 _Z30batch_barrett_reduce_bigint256PA8_jiPjS1__param_2,
	.param .u64 .ptr .align 1 _Z30batch_barrett_reduce_bigint256PA8_jiPjS1__param_3
)
{
	.reg .pred 	%p<17>;
	.reg .b32 	%r<31>;
	.reg .b64 	%rd<41>;

	ld.param.u64 	%rd3, [_Z30batch_barrett_reduce_bigint256PA8_jiPjS1__param_0];
	ld.param.u32 	%r20, [_Z30batch_barrett_reduce_bigint256PA8_jiPjS1__param_1];
	ld.param.u64 	%rd4, [_Z30batch_barrett_reduce_bigint256PA8_jiPjS1__param_2];
	cvta.to.global.u64 	%rd1, %rd4;
	mov.u32 	%r21, %ctaid.x;
	mov.u32 	%r22, %ntid.x;
	mov.u32 	%r23, %tid.x;
	mad.lo.s32 	%r1, %r21, %r22, %r23;
	setp.ge.s32 	%p1, %r1, %r20;
	@%p1 bra 	$L__BB3_19;
	cvta.to.global.u64 	%rd5, %rd3;
	mul.wide.s32 	%rd6, %r1, 32;
	add.s64 	%rd2, %rd5, %rd6;
	ld.global.u32 	%r29, [%rd2+28];
$L__BB3_2:
	ld.global.u32 	%r4, [%rd1+28];
	setp.le.u32 	%p2, %r29, %r4;
	@%p2 bra 	$L__BB3_4;
	ld.global.u32 	%r30, [%rd2+24];
	bra.uni 	$L__BB3_18;
$L__BB3_4:
	setp.lt.u32 	%p3, %r29, %r4;
	@%p3 bra 	$L__BB3_19;
	ld.global.u32 	%r30, [%rd2+24];
	ld.global.u32 	%r7, [%rd1+24];
	setp.gt.u32 	%p4, %r30, %r7;
	@%p4 bra 	$L__BB3_18;
	setp.lt.u32 	%p5, %r30, %r7;
	@%p5 bra 	$L__BB3_19;
	ld.global.u32 	%r8, [%rd2+20];
	ld.global.u32 	%r9, [%rd1+20];
	setp.gt.u32 	%p6, %r8, %r9;
	@%p6 bra 	$L__BB3_18;
	setp.lt.u32 	%p7, %r8, %r9;
	@%p7 bra 	$L__BB3_19;
	ld.global.u32 	%r10, [%rd2+16];
	ld.global.u32 	%r11, [%rd1+16];
	setp.gt.u32 	%p8, %r10, %r11;
	@%p8 bra 	$L__BB3_18;
	setp.lt.u32 	%p9, %r10, %r11;
	@%p9 bra 	$L__BB3_19;
	ld.global.u32 	%r12, [%rd2+12];
	ld.global.u32 	%r13, [%rd1+12];
	setp.gt.u32 	%p10, %r12, %r13;
	@%p10 bra 	$L__BB3_18;
	setp.lt.u32 	%p11, %r12, %r13;
	@%p11 bra 	$L__BB3_19;
	ld.global.u32 	%r14, [%rd2+8];
	ld.global.u32 	%r15, [%rd1+8];
	setp.gt.u32 	%p12, %r14, %r15;
	@%p12 bra 	$L__BB3_18;
	setp.lt.u32 	%p13, %r14, %r15;
	@%p13 bra 	$L__BB3_19;
	ld.global.u32 	%r16, [%rd2+4];
	ld.global.u32 	%r17, [%rd1+4];
	setp.gt.u32 	%p14, %r16, %r17;
	@%p14 bra 	$L__BB3_18;
	setp.lt.u32 	%p15, %r16, %r17;
	@%p15 bra 	$L__BB3_19;
	ld.global.u32 	%r24, [%rd2];
	ld.global.u32 	%r25, [%rd1];
	setp.lt.u32 	%p16, %r24, %r25;
	@%p16 bra 	$L__BB3_19;
$L__BB3_18:
	ld.global.u32 	%rd7, [%rd2];
	ld.global.u32 	%rd8, [%rd1];
	sub.s64 	%rd9, %rd7, %rd8;
	st.global.u32 	[%rd2], %rd9;
	shr.u64 	%rd10, %rd9, 63;
	ld.global.u32 	%rd11, [%rd2+4];
	ld.global.u32 	%rd12, [%rd1+4];
	add.s64 	%rd13, %rd10, %rd12;
	sub.s64 	%rd14, %rd11, %rd13;
	st.global.u32 	[%rd2+4], %rd14;
	shr.u64 	%rd15, %rd14, 63;
	ld.global.u32 	%rd16, [%rd2+8];
	ld.global.u32 	%rd17, [%rd1+8];
	add.s64 	%rd18, %rd15, %rd17;
	sub.s64 	%rd19, %rd16, %rd18;
	st.global.u32 	[%rd2+8], %rd19;
	shr.u64 	%rd20, %rd19, 63;
	ld.global.u32 	%rd21, [%rd2+12];
	ld.global.u32 	%rd22, [%rd1+12];
	add.s64 	%rd23, %rd20, %rd22;
	sub.s64 	%rd24, %rd21, %rd23;
	st.global.u32 	[%rd2+12], %rd24;
	shr.u64 	%rd25, %rd24, 63;
	ld.global.u32 	%rd26, [%rd2+16];
	ld.global.u32 	%rd27, [%rd1+16];
	add.s64 	%rd28, %rd25, %rd27;
	sub.s64 	%rd29, %rd26, %rd28;
	st.global.u32 	[%rd2+16], %rd29;
	shr.u64 	%rd30, %rd29, 63;
	ld.global.u32 	%rd31, [%rd2+20];
	ld.global.u32 	%rd32, [%rd1+20];
	add.s64 	%rd33, %rd30, %rd32;
	sub.s64 	%rd34, %rd31, %rd33;
	st.global.u32 	[%rd2+20], %rd34;
	shr.u64 	%rd35, %rd34, 63;
	cvt.u64.u32 	%rd36, %r30;
	ld.global.u32 	%rd37, [%rd1+24];
	add.s64 	%rd38, %rd35, %rd37;
	sub.s64 	%rd39, %rd36, %rd38;
	st.global.u32 	[%rd2+24], %rd39;
	shr.u64 	%rd40, %rd39, 63;
	ld.global.u32 	%r26, [%rd1+28];
	cvt.u32.u64 	%r27, %rd40;
	add.s32 	%r28, %r26, %r27;
	sub.s32 	%r29, %r29, %r28;
	st.global.u32 	[%rd2+28], %r29;
	bra.uni 	$L__BB3_2;
$L__BB3_19:
	ret;

}


// ===== COMPILED SASS (sm_100) =====

	.target	sm_100

	.elftype	@"ET_EXEC"


//--------------------- .note.nv.tkinfo           --------------------------
	.section	.note.nv.tkinfo,"",@"SHT_NOTE"
	.sectionflags	@"SHF_NOTE_NV_TKINFO"
	.tkinfo
        /*0018*/ 	.word	0x00000002
        /*0030*/ 	.string	""
        /*0030*/ 	.string	"ptxas"
        /*0030*/ 	.string	"Cuda compilation tools, release 13.0, V13.0.88"
        /*0030*/ 	.string	"Build cuda_13.0.r13.0/compiler.36424714_0"
        /*0030*/ 	.string	"-arch sm_100 -m 64 "



//--------------------- .note.nv.cuinfo           --------------------------
	.section	.note.nv.cuinfo,"",@"SHT_NOTE"
	.sectionflags	@"SHF_NOTE_NV_CUINFO"
        /*0018*/ 	.short	0x0002
        /*001a*/ 	.short	0x0064
        /*001c*/ 	.short	0x0082
	.zero		2


//--------------------- .nv.info                  --------------------------
	.section	.nv.info,"",@"SHT_CUDA_INFO"
	.align	4


	//----- nvinfo : EIATTR_REGCOUNT
	.align		4
        /*0000*/ 	.byte	0x04, 0x2f
        /*0002*/ 	.short	(.L_3 - .L_2)
	.align		4
.L_2:
        /*0004*/ 	.word	index@(_Z25barrett_mod_kernel_sharedPKjPjj)
        /*0008*/ 	.word	0x00000016


	//----- nvinfo : EIATTR_FRAME_SIZE
	.align		4
.L_3:
        /*000c*/ 	.byte	0x04, 0x11
        /*000e*/ 	.short	(.L_5 - .L_4)
	.align		4
.L_4:
        /*0010*/ 	.word	index@(_Z25barrett_mod_kernel_sharedPKjPjj)
        /*0014*/ 	.word	0x00000000


	//----- nvinfo : EIATTR_REGCOUNT
	.align		4
.L_5:
        /*0018*/ 	.byte	0x04, 0x2f
        /*001a*/ 	.short	(.L_7 - .L_6)
	.align		4
.L_6:
        /*001c*/ 	.word	index@(_Z21barrett_modpow_kernelPKjS0_Pjj)
        /*0020*/ 	.word	0x0000001e


	//----- nvinfo : EIATTR_FRAME_SIZE
	.align		4
.L_7:
        /*0024*/ 	.byte	0x04, 0x11
        /*0026*/ 	.short	(.L_9 - .L_8)
	.align		4
.L_8:
        /*0028*/ 	.word	index@(_Z21barrett_modpow_kernelPKjS0_Pjj)
        /*002c*/ 	.word	0x00000020


	//----- nvinfo : EIATTR_REGCOUNT
	.align		4
.L_9:
        /*0030*/ 	.byte	0x04, 0x2f
        /*0032*/ 	.short	(.L_11 - .L_10)
	.align		4
.L_10:
        /*0034*/ 	.word	index@(_Z24fast_bias_residue_kernelPKjPjjj)
        /*0038*/ 	.word	0x0000000c


	//----- nvinfo : EIATTR_FRAME_SIZE
	.align		4
.L_11:
        /*003c*/ 	.byte	0x04, 0x11
        /*003e*/ 	.short	(.L_13 - .L_12)
	.align		4
.L_12:
        /*0040*/ 	.word	index@(_Z24fast_bias_residue_kernelPKjPjjj)
        /*0044*/ 	.word	0x00000000


	//----- nvinfo : EIATTR_REGCOUNT
	.align		4
.L_13:
        /*0048*/ 	.byte	0x04, 0x2f
        /*004a*/ 	.short	(.L_15 - .L_14)
	.align		4
.L_14:
        /*004c*/ 	.word	index@(_Z30batch_barrett_reduce_bigint256PA8_jiPjS1_)
        /*0050*/ 	.word	0x00000012


	//----- nvinfo : EIATTR_FRAME_SIZE
	.align		4
.L_15:
        /*0054*/ 	.byte	0x04, 0x11
        /*0056*/ 	.short	(.L_17 - .L_16)
	.align		4
.L_16:
        /*0058*/ 	.word	index@(_Z30batch_barrett_reduce_bigint256PA8_jiPjS1_)
        /*005c*/ 	.word	0x00000000


	//----- nvinfo : EIATTR_MIN_STACK_SIZE
	.align		4
.L_17:
        /*0060*/ 	.byte	0x04, 0x12
        /*0062*/ 	.short	(.L_19 - .L_18)
	.align		4
.L_18:
        /*0064*/ 	.word	index@(_Z30batch_barrett_reduce_bigint256PA8_jiPjS1_)
        /*0068*/ 	.word	0x00000000


	//----- nvinfo : EIATTR_MIN_STACK_SIZE
	.align		4
.L_19:
        /*006c*/ 	.byte	0x04, 0x12
        /*006e*/ 	.short	(.L_21 - .L_20)
	.align		4
.L_20:
        /*0070*/ 	.word	index@(_Z24fast_bias_residue_kernelPKjPjjj)
        /*0074*/ 	.word	0x00000000


	//----- nvinfo : EIATTR_MIN_STACK_SIZE
	.align		4
.L_21:
        /*0078*/ 	.byte	0x04, 0x12
        /*007a*/ 	.short	(.L_23 - .L_22)
	.align		4
.L_22:
        /*007c*/ 	.word	index@(_Z21barrett_modpow_kernelPKjS0_Pjj)
        /*0080*/ 	.word	0x00000020


	//----- nvinfo : EIATTR_MIN_STACK_SIZE
	.align		4
.L_23:
        /*0084*/ 	.byte	0x04, 0x12
        /*0086*/ 	.short	(.L_25 - .L_24)
	.align		4
.L_24:
        /*0088*/ 	.word	index@(_Z25barrett_mod_kernel_sharedPKjPjj)
        /*008c*/ 	.word	0x00000000
.L_25:


//--------------------- .nv.compat                --------------------------
	.section	.nv.compat,"",@"SHT_CUDA_COMPAT_INFO"
	.align	4
        /*0000*/ 	.byte	0x02, 0x09, 0x00, 0x00, 0x02, 0x02, 0x01, 0x00, 0x02, 0x05, 0x05, 0x00, 0x03, 0x07, 0x01, 0x01
        /*0010*/ 	.byte	0x02, 0x03, 0x00, 0x00, 0x02, 0x06, 0x01, 0x00, 0x04, 0x0b, 0x08, 0x00, 0x09, 0x00, 0x00, 0x00
        /*0020*/ 	.byte	0x00, 0x00, 0x00, 0x00


//--------------------- .nv.info._Z30batch_barrett_reduce_bigint256PA8_jiPjS1_ --------------------------
	.section	.nv.info._Z30batch_barrett_reduce_bigint256PA8_jiPjS1_,"",@"SHT_CUDA_INFO"
	.sectionflags	@""
	.align	4


	//----- nvinfo : EIATTR_CUDA_API_VERSION
	.align		4
        /*0000*/ 	.byte	0x04, 0x37
        /*0002*/ 	.short	(.L_27 - .L_26)
.L_26:
        /*0004*/ 	.word	0x00000082


	//----- nvinfo : EIATTR_KPARAM_INFO
	.align		4
.L_27:
        /*0008*/ 	.byte	0x04, 0x17
        /*000a*/ 	.short	(.L_29 - .L_28)
.L_28:
        /*000c*/ 	.word	0x00000000
        /*0010*/ 	.short	0x0003
        /*0012*/ 	.short	0x0018
        /*0014*/ 	.byte	0x00, 0xf5, 0x21, 0x00


	//----- nvinfo : EIATTR_KPARAM_INFO
	.align		4
.L_29:
        /*0018*/ 	.byte	0x04, 0x17
        /*001a*/ 	.short	(.L_31 - .L_30)
.L_30:
        /*001c*/ 	.word	0x00000000
        /*0020*/ 	.short	0x0002
        /*0022*/ 	.short	0x0010
        /*0024*/ 	.byte	0x00, 0xf5, 0x21, 0x00


	//----- nvinfo : EIATTR_KPARAM_INFO
	.align		4
.L_31:
        /*0028*/ 	.byte	0x04, 0x17
        /*002a*/ 	.short	(.L_33 - .L_32)
.L_32:
        /*002c*/ 	.word	0x00000000
        /*0030*/ 	.short	0x0001
        /*0032*/ 	.short	0x0008
        /*0034*/ 	.byte	0x00, 0xf0, 0x11, 0x00


	//----- nvinfo : EIATTR_KPARAM_INFO
	.align		4
.L_33:
        /*0038*/ 	.byte	0x04, 0x17
        /*003a*/ 	.short	(.L_35 - .L_34)
.L_34:
        /*003c*/ 	.word	0x00000000
        /*0040*/ 	.short	0x0000
        /*0042*/ 	.short	0x0000
        /*0044*/ 	.byte	0x00, 0xf5, 0x21, 0x00


	//----- nvinfo : EIATTR_SPARSE_MMA_MASK
	.align		4
.L_35:
        /*0048*/ 	.byte	0x03, 0x50
        /*004a*/ 	.short	0x0000


	//----- nvinfo : EIATTR_MAXREG_COUNT
	.align		4
        /*004c*/ 	.byte	0x03, 0x1b
        /*004e*/ 	.short	0x00ff


	//----- nvinfo : EIATTR_MERCURY_ISA_VERSION
	.align		4
        /*0050*/ 	.byte	0x03, 0x5f
        /*0052*/ 	.short	0x0101


	//----- nvinfo : EIATTR_VRC_CTA_INIT_COUNT
	.align		4
        /*0054*/ 	.byte	0x02, 0x4a
	.zero		1
	.zero		1


	//----- nvinfo : EIATTR_EXIT_INSTR_OFFSETS
	.align		4
        /*0058*/ 	.byte	0x04, 0x1c
        /*005a*/ 	.short	(.L_37 - .L_36)


	//   ....[0]....
.L_36:
        /*005c*/ 	.word	0x00000070


	//   ....[1]....
        /*0060*/ 	.word	0x00000140


	//   ....[2]....
        /*0064*/ 	.word	0x000001a0


	//   ....[3]....
        /*0068*/ 	.word	0x00000200


	//   ....[4]....
        /*006c*/ 	.word	0x00000260


	//   ....[5]....
        /*0070*/ 	.word	0x000002c0


	//   ....[6]....
        /*0074*/ 	.word	0x00000320


	//   ....[7]....
        /*0078*/ 	.word	0x00000380


	//   ....[8]....
        /*007c*/ 	.word	0x000003c0


	//----- nvinfo : EIATTR_CRS_STACK_SIZE
	.align		4
.L_37:
        /*0080*/ 	.byte	0x04, 0x1e
        /*0082*/ 	.short	(.L_39 - .L_38)
.L_38:
        /*0084*/ 	.word	0x00000000


	//----- nvinfo : EIATTR_CBANK_PARAM_SIZE
	.align		4
.L_39:
        /*0088*/ 	.byte	0x03, 0x19
        /*008a*/ 	.short	0x0020


	//----- nvinfo : EIATTR_PARAM_CBANK
	.align		4
        /*008c*/ 	.byte	0x04, 0x0a
        /*008e*/ 	.short	(.L_41 - .L_40)
	.align		4
.L_40:
        /*0090*/ 	.word	index@(.nv.constant0._Z30batch_barrett_reduce_bigint256PA8_jiPjS1_)
        /*0094*/ 	.short	0x0380
        /*0096*/ 	.short	0x0020


	//----- nvinfo : EIATTR_SW_WAR
	.align		4
.L_41:
        /*0098*/ 	.byte	0x04, 0x36
        /*009a*/ 	.short	(.L_43 - .L_42)
.L_42:
        /*009c*/ 	.word	0x00000008
.L_43:


//--------------------- .nv.info._Z24fast_bias_residue_kernelPKjPjjj --------------------------
	.section	.nv.info._Z24fast_bias_residue_kernelPKjPjjj,"",@"SHT_CUDA_INFO"
	.sectionflags	@""
	.align	4


	//----- nvinfo : EIATTR_CUDA_API_VERSION
	.align		4
        /*0000*/ 	.byte	0x04, 0x37
        /*0002*/ 	.short	(.L_45 - .L_44)
.L_44:
        /*0004*/ 	.word	0x00000082


	//----- nvinfo : EIATTR_KPARAM_INFO
	.align		4
.L_45:
        /*0008*/ 	.byte	0x04, 0x17
        /*000a*/ 	.short	(.L_47 - .L_46)
.L_46:
        /*000c*/ 	.word	0x00000000
        /*0010*/ 	.short	0x0003
        /*0012*/ 	.short	0x0014
        /*0014*/ 	.byte	0x00, 0xf0, 0x11, 0x00


	//----- nvinfo : EIATTR_KPARAM_INFO
	.align		4
.L_47:
        /*0018*/ 	.byte	0x04, 0x17
        /*001a*/ 	.short	(.L_49 - .L_48)
.L_48:
        /*001c*/ 	.word	0x00000000
        /*0020*/ 	.short	0x0002
        /*0022*/ 	.short	0x0010
        /*0024*/ 	.byte	0x00, 0xf0, 0x11, 0x00


	//----- nvinfo : EIATTR_KPARAM_INFO
	.align		4
.L_49:
        /*0028*/ 	.byte	0x04, 0x17
        /*002a*/ 	.short	(.L_51 - .L_50)
.L_50:
        /*002c*/ 	.word	0x00000000
        /*0030*/ 	.short	0x0001
        /*0032*/ 	.short	0x0008
        /*0034*/ 	.byte	0x00, 0xf5, 0x21, 0x00


	//----- nvinfo : EIATTR_KPARAM_INFO
	.align		4
.L_51:
        /*0038*/ 	.byte	0x04, 0x17
        /*003a*/ 	.short	(.L_53 - .L_52)
.L_52:
        /*003c*/ 	.word	0x00000000
        /*0040*/ 	.short	0x0000
        /*0042*/ 	.short	0x0000
        /*0044*/ 	.byte	0x00, 0xf5, 0x21, 0x00


	//----- nvinfo : EIATTR_SPARSE_MMA_MASK
	.align		4
.L_53:
        /*0048*/ 	.byte	0x03, 0x50
        /*004a*/ 	.short	0x0000


	//----- nvinfo : EIATTR_MAXREG_COUNT
	.align		4
        /*004c*/ 	.byte	0x03, 0x1b
        /*004e*/ 	.short	0x00ff


	//----- nvinfo : EIATTR_NUM_BARRIERS
	.align		4
        /*0050*/ 	.byte	0x02, 0x4c
        /*0052*/ 	.byte	0x01
	.zero		1


	//----- nvinfo : EIATTR_MERCURY_ISA_VERSION
	.align		4
        /*0054*/ 	.byte	0x03, 0x5f
        /*0056*/ 	.short	0x0101


	//----- nvinfo : EIATTR_VRC_CTA_INIT_COUNT
	.align		4
        /*0058*/ 	.byte	0x02, 0x4a
	.zero		1
	.zero		1


	//----- nvinfo : EIATTR_EXIT_INSTR_OFFSETS
	.align		4
        /*005c*/ 	.byte	0x04, 0x1c
        /*005e*/ 	.short	(.L_55 - .L_54)


	//   ....[0]....
.L_54:
        /*0060*/ 	.word	0x00000080


	//   ....[1]....
        /*0064*/ 	.word	0x00000230


	//----- nvinfo : EIATTR_CBANK_PARAM_SIZE
	.align		4
.L_55:
        /*0068*/ 	.byte	0x03, 0x19
        /*006a*/ 	.short	0x0018


	//----- nvinfo : EIATTR_PARAM_CBANK
	.align		4
        /*006c*/ 	.byte	0x04, 0x0a
        /*006e*/ 	.short	(.L_57 - .L_56)
	.align		4
.L_56:
        /*0070*/ 	.word	index@(.nv.constant0._Z24fast_bias_residue_kernelPKjPjjj)
        /*0074*/ 	.short	0x0380
        /*0076*/ 	.short	0x0018


	//----- nvinfo : EIATTR_SW_WAR
	.align		4
.L_57:
        /*0078*/ 	.byte	0x04, 0x36
        /*007a*/ 	.short	(.L_59 - .L_58)
.L_58:
        /*007c*/ 	.word	0x00000008
.L_59:


//--------------------- .nv.info._Z21barrett_modpow_kernelPKjS0_Pjj --------------------------
	.section	.nv.info._Z21barrett_modpow_kernelPKjS0_Pjj,"",@"SHT_CUDA_INFO"
	.sectionflags	@""
	.align	4


	//----- nvinfo : EIATTR_CUDA_API_VERSION
	.align		4
        /*0000*/ 	.byte	0x04, 0x37
        /*0002*/ 	.short	(.L_61 - .L_60)
.L_60:
        /*0004*/ 	.word	0x00000082


	//----- nvinfo : EIATTR_KPARAM_INFO
	.align		4
.L_61:
        /*0008*/ 	.byte	0x04, 0x17
        /*000a*/ 	.short	(.L_63 - .L_62)
.L_62:
        /*000c*/ 	.word	0x00000000
        /*0010*/ 	.short	0x0003
        /*0012*/ 	.short	0x0018
        /*0014*/ 	.byte	0x00, 0xf0, 0x11, 0x00


	//----- nvinfo : EIATTR_KPARAM_INFO
	.align		4
.L_63:
        /*0018*/ 	.byte	0x04, 0x17
        /*001a*/ 	.short	(.L_65 - .L_64)
.L_64:
        /*001c*/ 	.word	0x00000000
        /*0020*/ 	.short	0x0002
        /*0022*/ 	.short	0x0010
        /*0024*/ 	.byte	0x00, 0xf5, 0x21, 0x00


	//----- nvinfo : EIATTR_KPARAM_INFO
	.align		4
.L_65:
        /*0028*/ 	.byte	0x04, 0x17
        /*002a*/ 	.short	(.L_67 - .L_66)
.L_66:
        /*002c*/ 	.word	0x00000000
        /*0030*/ 	.short	0x0001
        /*0032*/ 	.short	0x0008
        /*0034*/ 	.byte	0x00, 0xf5, 0x21, 0x00


	//----- nvinfo : EIATTR_KPARAM_INFO
	.align		4
.L_67:
        /*0038*/ 	.byte	0x04, 0x17
        /*003a*/ 	.short	(.L_69 - .L_68)
.L_68:
        /*003c*/ 	.word	0x00000000
        /*0040*/ 	.short	0x0000
        /*0042*/ 	.short	0x0000
        /*0044*/ 	.byte	0x00, 0xf5, 0x21, 0x00


	//----- nvinfo : EIATTR_SPARSE_MMA_MASK
	.align		4
.L_69:
        /*0048*/ 	.byte	0x03, 0x50
        /*004a*/ 	.short	0x0000


	//----- nvinfo : EIATTR_MAXREG_COUNT
	.align		4
        /*004c*/ 	.byte	0x03, 0x1b
        /*004e*/ 	.short	0x00ff


	//----- nvinfo : EIATTR_NUM_BARRIERS
	.align		4
        /*0050*/ 	.byte	0x02, 0x4c
        /*0052*/ 	.byte	0x01
	.zero		1


	//----- nvinfo : EIATTR_MERCURY_ISA_VERSION
	.align		4
        /*0054*/ 	.byte	0x03, 0x5f
        /*0056*/ 	.short	0x0101


	//----- nvinfo : EIATTR_VRC_CTA_INIT_COUNT
	.align		4
        /*0058*/ 	.byte	0x02, 0x4a
	.zero		1
	.zero		1


	//----- nvinfo : EIATTR_EXIT_INSTR_OFFSETS
	.align		4
        /*005c*/ 	.byte	0x04, 0x1c
        /*005e*/ 	.short	(.L_71 - .L_70)


	//   ....[0]....
.L_70:
        /*0060*/ 	.word	0x00000120


	//   ....[1]....
        /*0064*/ 	.word	0x00000bd0


	//----- nvinfo : EIATTR_CRS_STACK_SIZE
	.align		4
.L_71:
        /*0068*/ 	.byte	0x04, 0x1e
        /*006a*/ 	.short	(.L_73 - .L_72)
.L_72:
        /*006c*/ 	.word	0x00000000


	//----- nvinfo : EIATTR_CBANK_PARAM_SIZE
	.align		4
.L_73:
        /*0070*/ 	.byte	0x03, 0x19
        /*0072*/ 	.short	0x001c


	//----- nvinfo : EIATTR_PARAM_CBANK
	.align		4
        /*0074*/ 	.byte	0x04, 0x0a
        /*0076*/ 	.short	(.L_75 - .L_74)
	.align		4
.L_74:
        /*0078*/ 	.word	index@(.nv.constant0._Z21barrett_modpow_kernelPKjS0_Pjj)
        /*007c*/ 	.short	0x0380
        /*007e*/ 	.short	0x001c


	//----- nvinfo : EIATTR_SW_WAR
	.align		4
.L_75:
        /*0080*/ 	.byte	0x04, 0x36
        /*0082*/ 	.short	(.L_77 - .L_76)
.L_76:
        /*0084*/ 	.word	0x00000008
.L_77:


//--------------------- .nv.info._Z25barrett_mod_kernel_sharedPKjPjj --------------------------
	.section	.nv.info._Z25barrett_mod_kernel_sharedPKjPjj,"",@"SHT_CUDA_INFO"
	.sectionflags	@""
	.align	4


	//----- nvinfo : EIATTR_CUDA_API_VERSION
	.align		4
        /*0000*/ 	.byte	0x04, 0x37
        /*0002*/ 	.short	(.L_79 - .L_78)
.L_78:
        /*0004*/ 	.word	0x00000082


	//----- nvinfo : EIATTR_KPARAM_INFO
	.align		4
.L_79:
        /*0008*/ 	.byte	0x04, 0x17
        /*000a*/ 	.short	(.L_81 - .L_80)
.L_80:
        /*000c*/ 	.word	0x00000000
        /*0010*/ 	.short	0x0002
        /*0012*/ 	.short	0x0010
        /*0014*/ 	.byte	0x00, 0xf0, 0x11, 0x00


	//----- nvinfo : EIATTR_KPARAM_INFO
	.align		4
.L_81:
        /*0018*/ 	.byte	0x04, 0x17
        /*001a*/ 	.short	(.L_83 - .L_82)
.L_82:
        /*001c*/ 	.word	0x00000000
        /*0020*/ 	.short	0x0001
        /*0022*/ 	.short	0x0008
        /*0024*/ 	.byte	0x00, 0xf5, 0x21, 0x00


	//----- nvinfo : EIATTR_KPARAM_INFO
	.align		4
.L_83:
        /*0028*/ 	.byte	0x04, 0x17
        /*002a*/ 	.short	(.L_85 - .L_84)
.L_84:
        /*002c*/ 	.word	0x00000000
        /*0030*/ 	.short	0x0000
        /*0032*/ 	.short	0x0000
        /*0034*/ 	.byte	0x00, 0xf5, 0x21, 0x00


	//----- nvinfo : EIATTR_SPARSE_MMA_MASK
	.align		4
.L_85:
        /*0038*/ 	.byte	0x03, 0x50
        /*003a*/ 	.short	0x0000


	//----- nvinfo : EIATTR_MAXREG_COUNT
	.align		4
        /*003c*/ 	.byte	0x03, 0x1b
        /*003e*/ 	.short	0x00ff


	//----- nvinfo : EIATTR_NUM_BARRIERS
	.align		4
        /*0040*/ 	.byte	0x02, 0x4c
        /*0042*/ 	.byte	0x01
	.zero		1


	//----- nvinfo : EIATTR_MERCURY_ISA_VERSION
	.align		4
        /*0044*/ 	.byte	0x03, 0x5f
        /*0046*/ 	.short	0x0101


	//----- nvinfo : EIATTR_VRC_CTA_INIT_COUNT
	.align		4
        /*0048*/ 	.byte	0x02, 0x4a
	.zero		1
	.zero		1


	//----- nvinfo : EIATTR_EXIT_INSTR_OFFSETS
	.align		4
        /*004c*/ 	.byte	0x04, 0x1c
        /*004e*/ 	.short	(.L_87 - .L_86)


	//   ....[0]....
.L_86:
        /*0050*/ 	.word	0x00000110


	//   ....[1]....
        /*0054*/ 	.word	0x000006b0


	//----- nvinfo : EIATTR_CRS_STACK_SIZE
	.align		4
.L_87:
        /*0058*/ 	.byte	0x04, 0x1e
        /*005a*/ 	.short	(.L_89 - .L_88)
.L_88:
        /*005c*/ 	.word	0x00000000


	//----- nvinfo : EIATTR_CBANK_PARAM_SIZE
	.align		4
.L_89:
        /*0060*/ 	.byte	0x03, 0x19
        /*0062*/ 	.short	0x0014


	//----- nvinfo : EIATTR_PARAM_CBANK
	.align		4
        /*0064*/ 	.byte	0x04, 0x0a
        /*0066*/ 	.short	(.L_91 - .L_90)
	.align		4
.L_90:
        /*0068*/ 	.word	index@(.nv.constant0._Z25barrett_mod_kernel_sharedPKjPjj)
        /*006c*/ 	.short	0x0380
        /*006e*/ 	.short	0x0014


	//----- nvinfo : EIATTR_SW_WAR
	.align		4
.L_91:
        /*0070*/ 	.byte	0x04, 0x36
        /*0072*/ 	.short	(.L_93 - .L_92)
.L_92:
        /*0074*/ 	.word	0x00000008
.L_93:


//--------------------- .nv.callgraph             --------------------------
	.section	.nv.callgraph,"",@"SHT_CUDA_CALLGRAPH"
	.align	4
	.sectionentsize	8
	.align		4
        /*0000*/ 	.word	0x00000000
	.align		4
        /*0004*/ 	.word	0xffffffff
	.align		4
        /*0008*/ 	.word	0x00000000
	.align		4
        /*000c*/ 	.word	0xfffffffe
	.align		4
        /*0010*/ 	.word	0x00000000
	.align		4
        /*0014*/ 	.word	0xfffffffd
	.align		4
        /*0018*/ 	.word	0x00000000
	.align		4
        /*001c*/ 	.word	0xfffffffc


//--------------------- .nv.constant3             --------------------------
	.section	.nv.constant3,"a",@progbits
	.align	4
.nv.constant3:
	.type		SECP256K1_MU,@object
	.size		SECP256K1_MU,(SECP256K1_MODULUS - SECP256K1_MU)
SECP256K1_MU:
        /*0000*/ 	.byte	0xff, 0xff, 0xff, 0xff, 0xff, 0xff, 0xff, 0xff, 0xff, 0xff, 0xff, 0xff, 0xff, 0xff, 0xff, 0xff
        /*0010*/ 	.byte	0xff, 0xff, 0xff, 0xff, 0xff, 0xff, 0xff, 0xff, 0xff, 0xff, 0xff, 0xff, 0xff, 0xff, 0xff, 0xff
        /*0020*/ 	.byte	0xff, 0xff, 0xff, 0xff
	.type		SECP256K1_MODULUS,@object
	.size		SECP256K1_MODULUS,(.L_1 - SECP256K1_MODULUS)
SECP256K1_MODULUS:
        /*0024*/ 	.byte	0xff, 0xff, 0xff, 0xff, 0xff, 0xff, 0xff, 0xff, 0xff, 0xff, 0xff, 0xff, 0xff, 0xff, 0xff, 0xff
        /*0034*/ 	.byte	0xff, 0xff, 0xff, 0xff, 0xff, 0xff, 0xff, 0xff, 0xff, 0xff, 0xff, 0xff, 0xfe, 0xff, 0xff, 0xff
.L_1:


//--------------------- .text._Z30batch_barrett_reduce_bigint256PA8_jiPjS1_ --------------------------
	.section	.text._Z30batch_barrett_reduce_bigint256PA8_jiPjS1_,"ax",@progbits
	.align	128
        .global         _Z30batch_barrett_reduce_bigint256PA8_jiPjS1_
        .type           _Z30batch_barrett_reduce_bigint256PA8_jiPjS1_,@function
        .size           _Z30batch_barrett_reduce_bigint256PA8_jiPjS1_,(.L_x_24 - _Z30batch_barrett_reduce_bigint256PA8_jiPjS1_)
        .other          _Z30batch_barrett_reduce_bigint256PA8_jiPjS1_,@"STO_CUDA_ENTRY STV_DEFAULT"
_Z30batch_barrett_reduce_bigint256PA8_jiPjS1_:
.text._Z30batch_barrett_reduce_bigint256PA8_jiPjS1_:
[----:B------:R-:W-:Y:S01]  /*0000*/  LDC R1, c[0x0][0x37c] ;  /* 0x0000df00ff017b82 */ /* 0x000fe20000000800 */
[----:B------:R-:W0:Y:S07]  /*0010*/  S2R R0, SR_TID.X ;  /* 0x0000000000007919 */ /* 0x000e2e0000002100 */
[----:B------:R-:W0:Y:S01]  /*0020*/  S2UR UR4, SR_CTAID.X ;  /* 0x00000000000479c3 */ /* 0x000e220000002500 */
[----:B------:R-:W1:Y:S07]  /*0030*/  LDCU UR5, c[0x0][0x388] ;  /* 0x00007100ff0577ac */ /* 0x000e6e0008000800 */
[----:B------:R-:W0:Y:S02]  /*0040*/  LDC R3, c[0x0][0x360] ;  /* 0x0000d800ff037b82 */ /* 0x000e240000000800 */
[----:B0-----:R-:W-:-:S05]  /*0050*/  IMAD R3, R3, UR4, R0 ;  /* 0x0000000403037c24 */ /* 0x001fca000f8e0200 */
[----:B-1----:R-:W-:-:S13]  /*0060*/  ISETP.GE.AND P0, PT, R3, UR5, PT ;  /* 0x0000000503007c0c */ /* 0x002fda000bf06270 */
[----:B------:R-:W-:Y:S05]  /*0070*/  @P0 EXIT ;  /* 0x000000000000094d */ /* 0x000fea0003800000 */
[----:B------:R-:W0:Y:S01]  /*0080*/  LDC.64 R4, c[0x0][0x380] ;  /* 0x0000e000ff047b82 */ /* 0x000e220000000a00 */
[----:B------:R-:W1:Y:S01]  /*0090*/  LDCU.64 UR4, c[0x0][0x358] ;  /* 0x00006b00ff0477ac */ /* 0x000e620008000a00 */
[----:B0-----:R-:W-:-:S05]  /*00a0*/  IMAD.WIDE R4, R3, 0x20, R4 ;  /* 0x0000002003047825 */ /* 0x001fca00078e0204 */
[----:B-1----:R0:W5:Y:S01]  /*00b0*/  LDG.E R7, desc[UR4][R4.64+0x1c] ;  /* 0x00001c0404077981 */ /* 0x002162000c1e1900 */
[----:B------:R-:W1:Y:S02]  /*00c0*/  LDC.64 R2, c[0x0][0x390] ;  /* 0x0000e400ff027b82 */ /* 0x000e640000000a00 */
.L_x_3:
[----:B-1----:R-:W2:Y:S01]  /*00d0*/  LDG.E R0, desc[UR4][R2.64+0x1c] ;  /* 0x00001c0402007981 */ /* 0x002ea2000c1e1900 */
[----:B------:R-:W-:Y:S01]  /*00e0*/  BSSY.RECONVERGENT B0, `(.L_x_0) ;  /* 0x000002f000007945 */ /* 0x000fe20003800200 */
[----:B--2--5:R-:W-:-:S13]  /*00f0*/  ISETP.GT.U32.AND P0, PT, R7, R0, PT ;  /* 0x000000000700720c */ /* 0x024fda0003f04070 */
[----:B----4-:R-:W-:Y:S05]  /*0100*/  @!P0 BRA `(.L_x_1) ;  /* 0x0000000000088947 */ /* 0x010fea0003800000 */
[----:B------:R1:W5:Y:S01]  /*0110*/  LDG.E R0, desc[UR4][R4.64+0x18] ;  /* 0x0000180404007981 */ /* 0x000362000c1e1900 */
[----:B------:R-:W-:Y:S05]  /*0120*/  BRA `(.L_x_2) ;  /* 0x0000000000a87947 */ /* 0x000fea0003800000 */
.L_x_1:
[----:B------:R-:W-:-:S13]  /*0130*/  ISETP.GE.U32.AND P0, PT, R7, R0, PT ;  /* 0x000000000700720c */ /* 0x000fda0003f06070 */
[----:B------:R-:W-:Y:S05]  /*0140*/  @!P0 EXIT ;  /* 0x000000000000894d */ /* 0x000fea0003800000 */
[----:B------:R-:W2:Y:S04]  /*0150*/  LDG.E R0, desc[UR4][R4.64+0x18] ;  /* 0x0000180404007981 */ /* 0x000ea8000c1e1900 */
[----:B------:R-:W2:Y:S02]  /*0160*/  LDG.E R9, desc[UR4][R2.64+0x18] ;  /* 0x0000180402097981 */ /* 0x000ea4000c1e1900 */
[----:B--2---:R-:W-:-:S13]  /*0170*/  ISETP.GT.U32.AND P0, PT, R0, R9, PT ;  /* 0x000000090000720c */ /* 0x004fda0003f04070 */
[----:B------:R-:W-:Y:S05]  /*0180*/  @P0 BRA `(.L_x_2) ;  /* 0x0000000000900947 */ /* 0x000fea0003800000 */
        /* <DEDUP_REMOVED lines=34> */
[----:B--2---:R-:W-:-:S13]  /*03b0*/  ISETP.GE.U32.AND P0, PT, R6, R9, PT ;  /* 0x000000090600720c */ /* 0x004fda0003f06070 */
[----:B------:R-:W-:Y:S05]  /*03c0*/  @!P0 EXIT ;  /* 0x000000000000894d */ /* 0x000fea0003800000 */
.L_x_2:
[----:B------:R-:W-:Y:S05]  /*03d0*/  BSYNC.RECONVERGENT B0 ;  /* 0x0000000000007941 */ /* 0x000fea0003800200 */
.L_x_0:
[----:B------:R-:W2:Y:S04]  /*03e0*/  LDG.E R15, desc[UR4][R4.64] ;  /* 0x00000004040f7981 */ /* 0x000ea8000c1e1900 */
[----:B------:R-:W2:Y:S04]  /*03f0*/  LDG.E R6, desc[UR4][R2.64] ;  /* 0x0000000402067981 */ /* 0x000ea8000c1e1900 */
[----:B------:R-:W3:Y:S01]  /*0400*/  LDG.E R8, desc[UR4][R4.64+0x8] ;  /* 0x0000080404087981 */ /* 0x000ee2000c1e1900 */
[----:B--2---:R-:W-:-:S03]  /*0410*/  IADD3 R15, P0, PT, R15, -R6, RZ ;  /* 0x800000060f0f7210 */ /* 0x004fc60007f1e0ff */
[----:B------:R-:W2:Y:S04]  /*0420*/  LDG.E R6, desc[UR4][R4.64+0x4] ;  /* 0x0000040404067981 */ /* 0x000ea8000c1e1900 */
[----:B------:R4:W-:Y:S04]  /*0430*/  STG.E desc[UR4][R4.64], R15 ;  /* 0x0000000f04007986 */ /* 0x0009e8000c101904 */
[----:B------:R-:W2:Y:S01]  /*0440*/  LDG.E R9, desc[UR4][R2.64+0x4] ;  /* 0x0000040402097981 */ /* 0x000ea2000c1e1900 */
[----:B------:R-:W-:-:S05]  /*0450*/  IMAD.X R13, RZ, RZ, -0x1, P0 ;  /* 0xffffffffff0d7424 */ /* 0x000fca00000e06ff */
[----:B------:R-:W-:-:S04]  /*0460*/  SHF.R.U32.HI R13, RZ, 0x1f, R13 ;  /* 0x0000001fff0d7819 */ /* 0x000fc8000001160d */
[----:B--2---:R-:W-:-:S05]  /*0470*/  IADD3 R13, P0, P1, R6, -R13, -R9 ;  /* 0x8000000d060d7210 */ /* 0x004fca000791e809 */
[----:B------:R2:W-:Y:S04]  /*0480*/  STG.E desc[UR4][R4.64+0x4], R13 ;  /* 0x0000040d04007986 */ /* 0x0005e8000c101904 */
[----:B------:R-:W3:Y:S01]  /*0490*/  LDG.E R9, desc[UR4][R2.64+0x8] ;  /* 0x0000080402097981 */ /* 0x000ee2000c1e1900 */
[----:B------:R-:W-:-:S05]  /*04a0*/  IMAD.MOV.U32 R6, RZ, RZ, -0x1 ;  /* 0xffffffffff067424 */ /* 0x000fca00078e00ff */
[----:B------:R-:W-:-:S04]  /*04b0*/  IADD3.X R11, PT, PT, RZ, -0x1, R6, P0, P1 ;  /* 0xffffffffff0b7810 */ /* 0x000fc800007e2406 */
[----:B------:R-:W-:-:S04]  /*04c0*/  SHF.R.U32.HI R11, RZ, 0x1f, R11 ;  /* 0x0000001fff0b7819 */ /* 0x000fc8000001160b */
[----:B---3--:R-:W-:Y:S02]  /*04d0*/  IADD3 R11, P0, P1, R8, -R11, -R9 ;  /* 0x8000000b080b7210 */ /* 0x008fe4000791e809 */
[----:B------:R-:W3:Y:S04]  /*04e0*/  LDG.E R8, desc[UR4][R4.64+0xc] ;  /* 0x00000c0404087981 */ /* 0x000ee8000c1e1900 */
[----:B------:R0:W-:Y:S04]  /*04f0*/  STG.E desc[UR4][R4.64+0x8], R11 ;  /* 0x0000080b04007986 */ /* 0x0001e8000c101904 */
[----:B------:R-:W3:Y:S01]  /*0500*/  LDG.E R9, desc[UR4][R2.64+0xc] ;  /* 0x00000c0402097981 */ /* 0x000ee2000c1e1900 */
[----:B----4-:R-:W-:-:S04]  /*0510*/  IADD3.X R15, PT, PT, RZ, -0x1, R6, P0, P1 ;  /* 0xffffffffff0f7810 */ /* 0x010fc800007e2406 */
[----:B------:R-:W-:-:S04]  /*0520*/  SHF.R.U32.HI R15, RZ, 0x1f, R15 ;  /* 0x0000001fff0f7819 */ /* 0x000fc8000001160f */
[----:B---3--:R-:W-:Y:S02]  /*0530*/  IADD3 R15, P0, P1, R8, -R15, -R9 ;  /* 0x8000000f080f7210 */ /* 0x008fe4000791e809 */
[----:B------:R-:W3:Y:S04]  /*0540*/  LDG.E R8, desc[UR4][R4.64+0x10] ;  /* 0x0000100404087981 */ /* 0x000ee8000c1e1900 */
[----:B------:R4:W-:Y:S04]  /*0550*/  STG.E desc[UR4][R4.64+0xc], R15 ;  /* 0x00000c0f04007986 */ /* 0x0009e8000c101904 */
[----:B------:R-:W3:Y:S01]  /*0560*/  LDG.E R9, desc[UR4][R2.64+0x10] ;  /* 0x0000100402097981 */ /* 0x000ee2000c1e1900 */
[----:B--2---:R-:W-:-:S04]  /*0570*/  IADD3.X R13, PT, PT, RZ, -0x1, R6, P0, P1 ;  /* 0xffffffffff0d7810 */ /* 0x004fc800007e2406 */
[----:B------:R-:W-:-:S04]  /*0580*/  SHF.R.U32.HI R13, RZ, 0x1f, R13 ;  /* 0x0000001fff0d7819 */ /* 0x000fc8000001160d */
[----:B---3--:R-:W-:Y:S02]  /*0590*/  IADD3 R13, P0, P1, R8, -R13, -R9 ;  /* 0x8000000d080d7210 */ /* 0x008fe4000791e809 */
[----:B------:R-:W2:Y:S04]  /*05a0*/  LDG.E R8, desc[UR4][R4.64+0x14] ;  /* 0x0000140404087981 */ /* 0x000ea8000c1e1900 */
[----:B------:R4:W-:Y:S04]  /*05b0*/  STG.E desc[UR4][R4.64+0x10], R13 ;  /* 0x0000100d04007986 */ /* 0x0009e8000c101904 */
[----:B------:R-:W2:Y:S01]  /*05c0*/  LDG.E R9, desc[UR4][R2.64+0x14] ;  /* 0x0000140402097981 */ /* 0x000ea2000c1e1900 */
[----:B0-----:R-:W-:-:S04]  /*05d0*/  IADD3.X R11, PT, PT, RZ, -0x1, R6, P0, P1 ;  /* 0xffffffffff0b7810 */ /* 0x001fc800007e2406 */
[----:B------:R-:W-:-:S04]  /*05e0*/  SHF.R.U32.HI R11, RZ, 0x1f, R11 ;  /* 0x0000001fff0b7819 */ /* 0x000fc8000001160b */
[----:B--2---:R-:W-:-:S05]  /*05f0*/  IADD3 R11, P0, P1, R8, -R11, -R9 ;  /* 0x8000000b080b7210 */ /* 0x004fca000791e809 */
[----:B------:R4:W-:Y:S04]  /*0600*/  STG.E desc[UR4][R4.64+0x14], R11 ;  /* 0x0000140b04007986 */ /* 0x0009e8000c101904 */
[----:B------:R-:W2:Y:S01]  /*0610*/  LDG.E R9, desc[UR4][R2.64+0x18] ;  /* 0x0000180402097981 */ /* 0x000ea2000c1e1900 */
[----:B------:R-:W-:-:S04]  /*0620*/  IADD3.X R8, PT, PT, RZ, -0x1, R6, P0, P1 ;  /* 0xffffffffff087810 */ /* 0x000fc800007e2406 */
[----:B------:R-:W-:-:S04]  /*0630*/  SHF.R.U32.HI R8, RZ, 0x1f, R8 ;  /* 0x0000001fff087819 */ /* 0x000fc80000011608 */
[----:B--2--5:R-:W-:-:S05]  /*0640*/  IADD3 R9, P0, P1, R0, -R8, -R9 ;  /* 0x8000000800097210 */ /* 0x024fca000791e809 */
[----:B------:R4:W-:Y:S04]  /*0650*/  STG.E desc[UR4][R4.64+0x18], R9 ;  /* 0x0000180904007986 */ /* 0x0009e8000c101904 */
[----:B------:R-:W2:Y:S01]  /*0660*/  LDG.E R0, desc[UR4][R2.64+0x1c] ;  /* 0x00001c0402007981 */ /* 0x000ea2000c1e1900 */
[----:B------:R-:W-:-:S04]  /*0670*/  IADD3.X R6, PT, PT, RZ, -0x1, R6, P0, P1 ;  /* 0xffffffffff067810 */ /* 0x000fc800007e2406 */
[----:B------:R-:W-:-:S04]  /*0680*/  SHF.R.U32.HI R6, RZ, 0x1f, R6 ;  /* 0x0000001fff067819 */ /* 0x000fc80000011606 */
[----:B--2---:R-:W-:-:S05]  /*0690*/  IADD3 R7, PT, PT, R7, -R0, -R6 ;  /* 0x8000000007077210 */ /* 0x004fca0007ffe806 */
[----:B------:R4:W-:Y:S01]  /*06a0*/  STG.E desc[UR4][R4.64+0x1c], R7 ;  /* 0x00001c0704007986 */ /* 0x0009e2000c101904 */
[----:B------:R-:W-:Y:S05]  /*06b0*/  BRA `(.L_x_3) ;  /* 0xfffffff800847947 */ /* 0x000fea000383ffff */
.L_x_4:
[----:B------:R-:W-:-:S00]  /*06c0*/  BRA `(.L_x_4) ;  /* 0xfffffffc00fc7947 */ /* 0x000fc0000383ffff */
[----:B------:R-:W-:-:S00]  /*06d0*/  NOP ;  /* 0x0000000000007918 */ /* 0x000fc00000000000 */
        /* <DEDUP_REMOVED lines=10> */
.L_x_24:


//--------------------- .text._Z24fast_bias_residue_kernelPKjPjjj --------------------------
	.section	.text._Z24fast_bias_residue_kernelPKjPjjj,"ax",@progbits
	.align	128
        .global         _Z24fast_bias_residue_kernelPKjPjjj
        .type           _Z24fast_bias_residue_kernelPKjPjjj,@function
        .size           _Z24fast_bias_residue_kernelPKjPjjj,(.L_x_25 - _Z24fast_bias_residue_kernelPKjPjjj)
        .other          _Z24fast_bias_residue_kernelPKjPjjj,@"STO_CUDA_ENTRY STV_DEFAULT"
_Z24fast_bias_residue_kernelPKjPjjj:
.text._Z24fast_bias_residue_kernelPKjPjjj:
[----:B------:R-:W-:Y:S01]  /*0000*/  LDC R1, c[0x0][0x37c] ;  /* 0x0000df00ff017b82 */ /* 0x000fe20000000800 */
[----:B------:R-:W0:Y:S07]  /*0010*/  S2R R7, SR_TID.X ;  /* 0x0000000000077919 */ /* 0x000e2e0000002100 */
[----:B------:R-:W0:Y:S01]  /*0020*/  S2UR UR4, SR_CTAID.X ;  /* 0x00000000000479c3 */ /* 0x000e220000002500 */
[----:B------:R-:W1:Y:S07]  /*0030*/  LDCU UR5, c[0x0][0x390] ;  /* 0x00007200ff0577ac */ /* 0x000e6e0008000800 */
[----:B------:R-:W0:Y:S02]  /*0040*/  LDC R0, c[0x0][0x360] ;  /* 0x0000d800ff007b82 */ /* 0x000e240000000800 */
[----:B0-----:R-:W-:-:S06]  /*0050*/  IMAD R7, R0, UR4, R7 ;  /* 0x0000000400077c24 */ /* 0x001fcc000f8e0207 */
[----:B------:R-:W-:Y:S01]  /*0060*/  BAR.SYNC.DEFER_BLOCKING 0x0 ;  /* 0x0000000000007b1d */ /* 0x000fe20000010000 */
[----:B-1----:R-:W-:-:S13]  /*0070*/  ISETP.GE.U32.AND P0, PT, R7, UR5, PT ;  /* 0x0000000507007c0c */ /* 0x002fda000bf06070 */
[----:B------:R-:W-:Y:S05]  /*0080*/  @P0 EXIT ;  /* 0x000000000000094d */ /* 0x000fea0003800000 */
[----:B------:R-:W0:Y:S01]  /*0090*/  LDC.64 R2, c[0x0][0x380] ;  /* 0x0000e000ff027b82 */ /* 0x000e220000000a00 */
[----:B------:R-:W1:Y:S01]  /*00a0*/  LDCU.64 UR4, c[0x0][0x358] ;  /* 0x00006b00ff0477ac */ /* 0x000e620008000a00 */
[----:B------:R-:W-:Y:S01]  /*00b0*/  SHF.L.U32 R5, R7, 0x3, RZ ;  /* 0x0000000307057819 */ /* 0x000fe200000006ff */
[----:B------:R-:W2:Y:S04]  /*00c0*/  LDCU UR6, c[0x0][0x394] ;  /* 0x00007280ff0677ac */ /* 0x000ea80008000800 */
[----:B0-----:R-:W-:-:S06]  /*00d0*/  IMAD.WIDE.U32 R2, R5, 0x4, R2 ;  /* 0x0000000405027825 */ /* 0x001fcc00078e0002 */
[----:B-1----:R-:W3:Y:S01]  /*00e0*/  LDG.E R2, desc[UR4][R2.64] ;  /* 0x0000000402027981 */ /* 0x002ee2000c1e1900 */
[----:B--2---:R-:W0:Y:S01]  /*00f0*/  I2F.U32.RP R0, UR6 ;  /* 0x0000000600007d06 */ /* 0x004e220008209000 */
[----:B------:R-:W-:-:S07]  /*0100*/  ISETP.NE.U32.AND P1, PT, RZ, UR6, PT ;  /* 0x00000006ff007c0c */ /* 0x000fce000bf25070 */
[----:B0-----:R-:W0:Y:S02]  /*0110*/  MUFU.RCP R0, R0 ;  /* 0x0000000000007308 */ /* 0x001e240000001000 */
[----:B0-----:R-:W-:-:S06]  /*0120*/  IADD3 R4, PT, PT, R0, 0xffffffe, RZ ;  /* 0x0ffffffe00047810 */ /* 0x001fcc0007ffe0ff */
[----:B------:R0:W1:Y:S02]  /*0130*/  F2I.FTZ.U32.TRUNC.NTZ R5, R4 ;  /* 0x0000000400057305 */ /* 0x000064000021f000 */
[----:B0-----:R-:W-:Y:S02]  /*0140*/  HFMA2 R4, -RZ, RZ, 0, 0 ;  /* 0x00000000ff047431 */ /* 0x001fe400000001ff */
[----:B-1----:R-:W-:-:S04]  /*0150*/  IMAD.MOV R9, RZ, RZ, -R5 ;  /* 0x000000ffff097224 */ /* 0x002fc800078e0a05 */
[----:B------:R-:W-:-:S04]  /*0160*/  IMAD R9, R9, UR6, RZ ;  /* 0x0000000609097c24 */ /* 0x000fc8000f8e02ff */
[----:B------:R-:W-:-:S06]  /*0170*/  IMAD.HI.U32 R5, R5, R9, R4 ;  /* 0x0000000905057227 */ /* 0x000fcc00078e0004 */
[----:B---3--:R-:W-:-:S04]  /*0180*/  IMAD.HI.U32 R5, R5, R2, RZ ;  /* 0x0000000205057227 */ /* 0x008fc800078e00ff */
[----:B------:R-:W-:-:S04]  /*0190*/  IMAD.MOV R5, RZ, RZ, -R5 ;  /* 0x000000ffff057224 */ /* 0x000fc800078e0a05 */
[----:B------:R-:W-:Y:S02]  /*01a0*/  IMAD R5, R5, UR6, R2 ;  /* 0x0000000605057c24 */ /* 0x000fe4000f8e0202 */
[----:B------:R-:W0:Y:S03]  /*01b0*/  LDC.64 R2, c[0x0][0x388] ;  /* 0x0000e200ff027b82 */ /* 0x000e260000000a00 */
[----:B------:R-:W-:-:S13]  /*01c0*/  ISETP.GE.U32.AND P0, PT, R5, UR6, PT ;  /* 0x0000000605007c0c */ /* 0x000fda000bf06070 */
[----:B------:R-:W-:-:S04]  /*01d0*/  @P0 IADD3 R5, PT, PT, R5, -UR6, RZ ;  /* 0x8000000605050c10 */ /* 0x000fc8000fffe0ff */
[----:B------:R-:W-:Y:S01]  /*01e0*/  ISETP.GE.U32.AND P0, PT, R5, UR6, PT ;  /* 0x0000000605007c0c */ /* 0x000fe2000bf06070 */
[----:B0-----:R-:W-:-:S12]  /*01f0*/  IMAD.WIDE.U32 R2, R7, 0x4, R2 ;  /* 0x0000000407027825 */ /* 0x001fd800078e0002 */
[----:B------:R-:W-:Y:S02]  /*0200*/  @P0 IADD3 R5, PT, PT, R5, -UR6, RZ ;  /* 0x8000000605050c10 */ /* 0x000fe4000fffe0ff */
[----:B------:R-:W-:-:S05]  /*0210*/  @!P1 LOP3.LUT R5, RZ, UR6, RZ, 0x33, !PT ;  /* 0x00000006ff059c12 */ /* 0x000fca000f8e33ff */
[----:B------:R-:W-:Y:S01]  /*0220*/  STG.E desc[UR4][R2.64], R5 ;  /* 0x0000000502007986 */ /* 0x000fe2000c101904 */
[----:B------:R-:W-:Y:S05]  /*0230*/  EXIT ;  /* 0x000000000000794d */ /* 0x000fea0003800000 */
.L_x_5:
        /* <DEDUP_REMOVED lines=12> */
.L_x_25:


//--------------------- .text._Z21barrett_modpow_kernelPKjS0_Pjj --------------------------
	.section	.text._Z21barrett_modpow_kernelPKjS0_Pjj,"ax",@progbits
	.align	128
        .global         _Z21barrett_modpow_kernelPKjS0_Pjj
        .type           _Z21barrett_modpow_kernelPKjS0_Pjj,@function
        .size           _Z21barrett_modpow_kernelPKjS0_Pjj,(.L_x_26 - _Z21barrett_modpow_kernelPKjS0_Pjj)
        .other          _Z21barrett_modpow_kernelPKjS0_Pjj,@"STO_CUDA_ENTRY STV_DEFAULT"
_Z21barrett_modpow_kernelPKjS0_Pjj:
.text._Z21barrett_modpow_kernelPKjS0_Pjj:
[----:B------:R-:W0:Y:S01]  /*0000*/  LDC R1, c[0x0][0x37c] ;  /* 0x0000df00ff017b82 */ /* 0x000e220000000800 */
[----:B------:R-:W1:Y:S07]  /*0010*/  S2R R5, SR_TID.X ;  /* 0x0000000000057919 */ /* 0x000e6e0000002100 */
[----:B------:R-:W2:Y:S01]  /*0020*/  S2UR UR4, SR_CTAID.X ;  /* 0x00000000000479c3 */ /* 0x000ea20000002500 */
[----:B------:R-:W3:Y:S01]  /*0030*/  LDCU UR5, c[0x0][0x398] ;  /* 0x00007300ff0577ac */ /* 0x000ee20008000800 */
[----:B0-----:R-:W-:-:S06]  /*0040*/  VIADD R1, R1, 0xffffffe0 ;  /* 0xffffffe001017836 */ /* 0x001fcc0000000000 */
[----:B------:R-:W2:Y:S01]  /*0050*/  LDC R4, c[0x0][0x360] ;  /* 0x0000d800ff047b82 */ /* 0x000ea20000000800 */
[----:B-1----:R-:W-:Y:S01]  /*0060*/  ISETP.GT.U32.AND P0, PT, R5, 0x7, PT ;  /* 0x000000070500780c */ /* 0x002fe20003f04070 */
[----:B--2---:R-:W-:-:S05]  /*0070*/  IMAD R19, R4, UR4, R5 ;  /* 0x0000000404137c24 */ /* 0x004fca000f8e0205 */
[----:B---3--:R-:W-:-:S07]  /*0080*/  ISETP.GE.U32.AND P1, PT, R19, UR5, PT ;  /* 0x0000000513007c0c */ /* 0x008fce000bf26070 */
[----:B------:R-:W-:Y:S01]  /*0090*/  @!P0 IMAD.MOV.U32 R0, RZ, RZ, 0x24 ;  /* 0x00000024ff008424 */ /* 0x000fe200078e00ff */
[----:B------:R-:W0:Y:S01]  /*00a0*/  @!P0 S2R R3, SR_CgaCtaId ;  /* 0x0000000000038919 */ /* 0x000e220000008800 */
[----:B------:R-:W-:Y:S02]  /*00b0*/  @!P0 MOV R2, 0x400 ;  /* 0x0000040000028802 */ /* 0x000fe40000000f00 */
[----:B------:R-:W-:-:S06]  /*00c0*/  @!P0 IMAD R0, R5, 0x4, R0 ;  /* 0x0000000405008824 */ /* 0x000fcc00078e0200 */
[----:B------:R-:W1:Y:S01]  /*00d0*/  @!P0 LDC R0, c[0x3][R0] ;  /* 0x00c0000000008b82 */ /* 0x000e620000000800 */
[----:B0-----:R-:W-:-:S05]  /*00e0*/  @!P0 LEA R2, R3, R2, 0x18 ;  /* 0x0000000203028211 */ /* 0x001fca00078ec0ff */
[----:B------:R-:W-:-:S05]  /*00f0*/  @!P0 IMAD R3, R5, 0x4, R2 ;  /* 0x0000000405038824 */ /* 0x000fca00078e0202 */
[----:B-1----:R0:W-:Y:S01]  /*0100*/  @!P0 STS [R3], R0 ;  /* 0x0000000003008388 */ /* 0x0021e20000000800 */
[----:B------:R-:W-:Y:S06]  /*0110*/  BAR.SYNC.DEFER_BLOCKING 0x0 ;  /* 0x0000000000007b1d */ /* 0x000fec0000010000 */
[----:B------:R-:W-:Y:S05]  /*0120*/  @P1 EXIT ;  /* 0x000000000000194d */ /* 0x000fea0003800000 */
[----:B------:R-:W1:Y:S01]  /*0130*/  LDC.64 R4, c[0x0][0x388] ;  /* 0x0000e200ff047b82 */ /* 0x000e620000000a00 */
[----:B------:R-:W2:Y:S01]  /*0140*/  LDCU.64 UR6, c[0x0][0x358] ;  /* 0x00006b00ff0677ac */ /* 0x000ea20008000a00 */
[----:B------:R-:W-:-:S04]  /*0150*/  IMAD.SHL.U32 R19, R19, 0x8, RZ ;  /* 0x0000000813137824 */ /* 0x000fc800078e00ff */
[----:B-1----:R-:W-:-:S05]  /*0160*/  IMAD.WIDE.U32 R4, R19, 0x4, R4 ;  /* 0x0000000413047825 */ /* 0x002fca00078e0004 */
[----:B--2---:R-:W2:Y:S04]  /*0170*/  LDG.E R20, desc[UR6][R4.64] ;  /* 0x0000000604147981 */ /* 0x004ea8000c1e1900 */
[----:B------:R-:W2:Y:S04]  /*0180*/  LDG.E R21, desc[UR6][R4.64+0x4] ;  /* 0x0000040604157981 */ /* 0x000ea8000c1e1900 */
[----:B------:R-:W2:Y:S04]  /*0190*/  LDG.E R22, desc[UR6][R4.64+0x8] ;  /* 0x0000080604167981 */ /* 0x000ea8000c1e1900 */
[----:B------:R-:W2:Y:S04]  /*01a0*/  LDG.E R23, desc[UR6][R4.64+0xc] ;  /* 0x00000c0604177981 */ /* 0x000ea8000c1e1900 */
[----:B------:R-:W3:Y:S04]  /*01b0*/  LDG.E R24, desc[UR6][R4.64+0x10] ;  /* 0x0000100604187981 */ /* 0x000ee8000c1e1900 */
[----:B------:R-:W3:Y:S04]  /*01c0*/  LDG.E R25, desc[UR6][R4.64+0x14] ;  /* 0x0000140604197981 */ /* 0x000ee8000c1e1900 */
[----:B------:R-:W3:Y:S04]  /*01d0*/  LDG.E R26, desc[UR6][R4.64+0x18] ;  /* 0x00001806041a7981 */ /* 0x000ee8000c1e1900 */
[----:B------:R1:W3:Y:S01]  /*01e0*/  LDG.E R27, desc[UR6][R4.64+0x1c] ;  /* 0x00001c06041b7981 */ /* 0x0002e2000c1e1900 */
[----:B------:R-:W4:Y:S01]  /*01f0*/  S2UR UR5, SR_CgaCtaId ;  /* 0x00000000000579c3 */ /* 0x000f220000008800 */
[----:B------:R-:W-:Y:S01]  /*0200*/  UMOV UR4, 0x400 ;  /* 0x0000040000047882 */ /* 0x000fe20000000000 */
[----:B------:R-:W-:Y:S01]  /*0210*/  IMAD.MOV.U32 R18, RZ, RZ, R1 ;  /* 0x000000ffff127224 */ /* 0x000fe200078e0001 */
[----:B------:R-:W-:Y:S01]  /*0220*/  CS2R R6, SRZ ;  /* 0x0000000000067805 */ /* 0x000fe2000001ff00 */
[----:B------:R-:W-:-:S02]  /*0230*/  IMAD.MOV.U32 R16, RZ, RZ, 0xff ;  /* 0x000000ffff107424 */ /* 0x000fc400078e00ff */
[----:B0-----:R-:W-:Y:S02]  /*0240*/  IMAD.MOV.U32 R3, RZ, RZ, 0x1 ;  /* 0x00000001ff037424 */ /* 0x001fe400078e00ff */
[----:B------:R-:W-:Y:S01]  /*0250*/  IMAD.MOV.U32 R0, RZ, RZ, RZ ;  /* 0x000000ffff007224 */ /* 0x000fe200078e00ff */
[----:B-1----:R-:W-:Y:S01]  /*0260*/  CS2R R4, SRZ ;  /* 0x0000000000047805 */ /* 0x002fe2000001ff00 */
[----:B------:R-:W-:Y:S02]  /*0270*/  IMAD.MOV.U32 R2, RZ, RZ, RZ ;  /* 0x000000ffff027224 */ /* 0x000fe400078e00ff */
[----:B------:R-:W-:Y:S01]  /*0280*/  IMAD.MOV.U32 R17, RZ, RZ, RZ ;  /* 0x000000ffff117224 */ /* 0x000fe200078e00ff */
[----:B----4-:R-:W-:-:S09]  /*0290*/  ULEA UR4, UR5, UR4, 0x18 ;  /* 0x0000000405047291 */ /* 0x010fd2000f8ec0ff */
[----:B------:R-:W0:Y:S04]  /*02a0*/  LDS.128 R12, [UR4+0x10] ;  /* 0x00001004ff0c7984 */ /* 0x000e280008000c00 */
[----:B------:R-:W1:Y:S04]  /*02b0*/  LDS.128 R8, [UR4] ;  /* 0x00000004ff087984 */ /* 0x000e680008000c00 */
[----:B--2---:R2:W-:Y:S04]  /*02c0*/  STL.128 [R1], R20 ;  /* 0x0000001401007387 */ /* 0x0045e80000100c00 */
[----:B01-3--:R2:W-:Y:S02]  /*02d0*/  STL.128 [R1+0x10], R24 ;  /* 0x0000101801007387 */ /* 0x00b5e40000100c00 */
.L_x_16:
[----:B--2---:R-:W-:-:S05]  /*02e0*/  SHF.R.U32.HI R21, RZ, 0x5, R16 ;  /* 0x00000005ff157819 */ /* 0x004fca0000011610 */
[----:B------:R-:W-:-:S06]  /*02f0*/  IMAD R21, R21, 0x4, R18 ;  /* 0x0000000415157824 */ /* 0x000fcc00078e0212 */
[----:B------:R-:W2:Y:S01]  /*0300*/  LDL R21, [R21] ;  /* 0x0000000015157983 */ /* 0x000ea20000100800 */
[----:B------:R-:W-:Y:S01]  /*0310*/  BSSY.RECONVERGENT B0, `(.L_x_6) ;  /* 0x0000042000007945 */ /* 0x000fe20003800200 */
[----:B--2---:R-:W-:Y:S01]  /*0320*/  SHF.R.W.U32.HI R20, RZ, R16, R21 ;  /* 0x00000010ff147219 */ /* 0x004fe20000011e15 */
[----:B------:R-:W-:-:S03]  /*0330*/  VIADD R16, R16, 0xffffffff ;  /* 0xffffffff10107836 */ /* 0x000fc60000000000 */
[----:B------:R-:W-:Y:S02]  /*0340*/  LOP3.LUT R20, R20, 0x1, RZ, 0xc0, !PT ;  /* 0x0000000114147812 */ /* 0x000fe400078ec0ff */
[----:B------:R-:W-:Y:S02]  /*0350*/  ISETP.NE.AND P1, PT, R16, -0x1, PT ;  /* 0xffffffff1000780c */ /* 0x000fe40003f25270 */
[----:B------:R-:W-:-:S13]  /*0360*/  ISETP.NE.U32.AND P0, PT, R20, 0x1, PT ;  /* 0x000000011400780c */ /* 0x000fda0003f05070 */
[----:B------:R-:W-:Y:S05]  /*0370*/  @P0 BRA `(.L_x_7) ;  /* 0x0000000000ec0947 */ /* 0x000fea0003800000 */
.L_x_10:
[----:B------:R-:W-:Y:S01]  /*0380*/  ISETP.GT.U32.AND P0, PT, R0, R15, PT ;  /* 0x0000000f0000720c */ /* 0x000fe20003f04070 */
[----:B------:R-:W-:-:S12]  /*0390*/  BSSY.RELIABLE B1, `(.L_x_8) ;  /* 0x0000021000017945 */ /* 0x000fd80003800100 */
[----:B------:R-:W-:Y:S05]  /*03a0*/  @P0 BRA `(.L_x_9) ;  /* 0x00000000007c0947 */ /* 0x000fea0003800000 */
[----:B------:R-:W-:-:S13]  /*03b0*/  ISETP.GE.U32.AND P0, PT, R0, R15, PT ;  /* 0x0000000f0000720c */ /* 0x000fda0003f06070 */
[----:B------:R-:W-:Y:S05]  /*03c0*/  @!P0 BREAK.RELIABLE B1 ;  /* 0x0000000000018942 */ /* 0x000fea0003800100 */
[----:B------:R-:W-:Y:S05]  /*03d0*/  @!P0 BRA `(.L_x_7) ;  /* 0x0000000000d48947 */ /* 0x000fea0003800000 */
[----:B------:R-:W-:-:S13]  /*03e0*/  ISETP.GT.U32.AND P0, PT, R5, R14, PT ;  /* 0x0000000e0500720c */ /* 0x000fda0003f04070 */
        /* <DEDUP_REMOVED lines=21> */
[----:B------:R-:W-:-:S04]  /*0540*/  ISETP.GE.U32.AND P0, PT, R3, R8, PT ;  /* 0x000000080300720c */ /* 0x000fc80003f06070 */
[----:B------:R-:W-:-:S04]  /*0550*/  ISETP.LT.U32.OR P0, PT, R6, R9, !P0 ;  /* 0x000000090600720c */ /* 0x000fc80004701470 */
[----:B------:R-:W-:-:S04]  /*0560*/  ISETP.LE.U32.AND P0, PT, R6, R9, P0 ;  /* 0x000000090600720c */ /* 0x000fc80000703070 */
[----:B------:R-:W-:-:S13]  /*0570*/  ISETP.LT.U32.OR P0, PT, R17, R10, P0 ;  /* 0x0000000a1100720c */ /* 0x000fda0000701470 */
[----:B------:R-:W-:Y:S05]  /*0580*/  @P0 BREAK.RELIABLE B1 ;  /* 0x0000000000010942 */ /* 0x000fea0003800100 */
[----:B------:R-:W-:Y:S05]  /*0590*/  @P0 BRA `(.L_x_7) ;  /* 0x0000000000640947 */ /* 0x000fea0003800000 */
.L_x_9:
[----:B------:R-:W-:Y:S05]  /*05a0*/  BSYNC.RELIABLE B1 ;  /* 0x0000000000017941 */ /* 0x000fea0003800100 */
.L_x_8:
[----:B------:R-:W-:Y:S01]  /*05b0*/  IADD3 R3, P0, PT, R3, -R8, RZ ;  /* 0x8000000803037210 */ /* 0x000fe20007f1e0ff */
[----:B------:R-:W-:-:S04]  /*05c0*/  IMAD.MOV.U32 R20, RZ, RZ, -0x1 ;  /* 0xffffffffff147424 */ /* 0x000fc800078e00ff */
[----:B------:R-:W-:-:S05]  /*05d0*/  IMAD.X R21, RZ, RZ, -0x1, P0 ;  /* 0xffffffffff157424 */ /* 0x000fca00000e06ff */
[----:B------:R-:W-:-:S04]  /*05e0*/  SHF.R.U32.HI R21, RZ, 0x1f, R21 ;  /* 0x0000001fff157819 */ /* 0x000fc80000011615 */
[----:B------:R-:W-:-:S04]  /*05f0*/  IADD3 R6, P0, P2, R6, -R21, -R9 ;  /* 0x8000001506067210 */ /* 0x000fc80007a1e809 */
[----:B------:R-:W-:-:S04]  /*0600*/  IADD3.X R21, PT, PT, RZ, -0x1, R20, P0, P2 ;  /* 0xffffffffff157810 */ /* 0x000fc800007e4414 */
        /* <DEDUP_REMOVED lines=16> */
[----:B------:R-:W-:Y:S01]  /*0710*/  IADD3 R0, PT, PT, R0, -R15, -R20 ;  /* 0x8000000f00007210 */ /* 0x000fe20007ffe814 */
[----:B------:R-:W-:Y:S06]  /*0720*/  BRA `(.L_x_10) ;  /* 0xfffffffc00147947 */ /* 0x000fec000383ffff */
.L_x_7:
[----:B------:R-:W-:Y:S05]  /*0730*/  BSYNC.RECONVERGENT B0 ;  /* 0x0000000000007941 */ /* 0x000fea0003800200 */
.L_x_6:
[----:B------:R-:W-:Y:S01]  /*0740*/  BSSY.RECONVERGENT B0, `(.L_x_11) ;  /* 0x000003c000007945 */ /* 0x000fe20003800200 */
.L_x_15:
        /* <DEDUP_REMOVED lines=34> */
.L_x_13:
[----:B------:R-:W-:Y:S05]  /*0970*/  BSYNC.RELIABLE B1 ;  /* 0x0000000000017941 */ /* 0x000fea0003800100 */
.L_x_12:
[----:B------:R-:W-:-:S05]  /*0980*/  IADD3 R3, P0, PT, R3, -R8, RZ ;  /* 0x8000000803037210 */ /* 0x000fca0007f1e0ff */
[----:B------:R-:W-:-:S05]  /*0990*/  IMAD.X R20, RZ, RZ, -0x1, P0 ;  /* 0xffffffffff147424 */ /* 0x000fca00000e06ff */
[----:B------:R-:W-:Y:S01]  /*09a0*/  SHF.R.U32.HI R21, RZ, 0x1f, R20 ;  /* 0x0000001fff157819 */ /* 0x000fe20000011614 */
[----:B------:R-:W-:-:S03]  /*09b0*/  IMAD.MOV.U32 R20, RZ, RZ, -0x1 ;  /* 0xffffffffff147424 */ /* 0x000fc600078e00ff */
        /* <DEDUP_REMOVED lines=20> */
.L_x_14:
[----:B------:R-:W-:Y:S05]  /*0b00*/  BSYNC.RECONVERGENT B0 ;  /* 0x0000000000007941 */ /* 0x000fea0003800200 */
.L_x_11:
[----:B------:R-:W-:Y:S05]  /*0b10*/  WARPSYNC.ALL ;  /* 0x0000000000007948 */ /* 0x000fea0003800000 */
[----:B------:R-:W-:Y:S05]  /*0b20*/  @P1 BRA `(.L_x_16) ;  /* 0xfffffff400ec1947 */ /* 0x000fea000383ffff */
[----:B------:R-:W0:Y:S02]  /*0b30*/  LDC.64 R8, c[0x0][0x390] ;  /* 0x0000e400ff087b82 */ /* 0x000e240000000a00 */
[----:B0-----:R-:W-:-:S05]  /*0b40*/  IMAD.WIDE.U32 R8, R19, 0x4, R8 ;  /* 0x0000000413087825 */ /* 0x001fca00078e0008 */
[----:B------:R-:W-:Y:S04]  /*0b50*/  STG.E desc[UR6][R8.64], R3 ;  /* 0x0000000308007986 */ /* 0x000fe8000c101906 */
[----:B------:R-:W-:Y:S04]  /*0b60*/  STG.E desc[UR6][R8.64+0x4], R6 ;  /* 0x0000040608007986 */ /* 0x000fe8000c101906 */
[----:B------:R-:W-:Y:S04]  /*0b70*/  STG.E desc[UR6][R8.64+0x8], R17 ;  /* 0x0000081108007986 */ /* 0x000fe8000c101906 */
[----:B------:R-:W-:Y:S04]  /*0b80*/  STG.E desc[UR6][R8.64+0xc], R4 ;  /* 0x00000c0408007986 */ /* 0x000fe8000c101906 */
[----:B------:R-:W-:Y:S04]  /*0b90*/  STG.E desc[UR6][R8.64+0x10], R7 ;  /* 0x0000100708007986 */ /* 0x000fe8000c101906 */
[----:B------:R-:W-:Y:S04]  /*0ba0*/  STG.E desc[UR6][R8.64+0x14], R2 ;  /* 0x0000140208007986 */ /* 0x000fe8000c101906 */
[----:B------:R-:W-:Y:S04]  /*0bb0*/  STG.E desc[UR6][R8.64+0x18], R5 ;  /* 0x0000180508007986 */ /* 0x000fe8000c101906 */
[----:B------:R-:W-:Y:S01]  /*0bc0*/  STG.E desc[UR6][R8.64+0x1c], R0 ;  /* 0x00001c0008007986 */ /* 0x000fe2000c101906 */
[----:B------:R-:W-:Y:S05]  /*0bd0*/  EXIT ;  /* 0x000000000000794d */ /* 0x000fea0003800000 */
.L_x_17:
        /* <DEDUP_REMOVED lines=10> */
.L_x_26:


//--------------------- .text._Z25barrett_mod_kernel_sharedPKjPjj --------------------------
	.section	.text._Z25barrett_mod_kernel_sharedPKjPjj,"ax",@progbits
	.align	128
        .global         _Z25barrett_mod_kernel_sharedPKjPjj
        .type           _Z25barrett_mod_kernel_sharedPKjPjj,@function
        .size           _Z25barrett_mod_kernel_sharedPKjPjj,(.L_x_27 - _Z25barrett_mod_kernel_sharedPKjPjj)
        .other          _Z25barrett_mod_kernel_sharedPKjPjj,@"STO_CUDA_ENTRY STV_DEFAULT"
_Z25barrett_mod_kernel_sharedPKjPjj:
.text._Z25barrett_mod_kernel_sharedPKjPjj:
[----:B------:R-:W-:Y:S01]  /*0000*/  LDC R1, c[0x0][0x37c] ;  /* 0x0000df00ff017b82 */ /* 0x000fe20000000800 */
[----:B------:R-:W0:Y:S07]  /*0010*/  S2R R5, SR_TID.X ;  /* 0x0000000000057919 */ /* 0x000e2e0000002100 */
[----:B------:R-:W1:Y:S01]  /*0020*/  S2UR UR4, SR_CTAID.X ;  /* 0x00000000000479c3 */ /* 0x000e620000002500 */
[----:B------:R-:W2:Y:S07]  /*0030*/  LDCU UR5, c[0x0][0x390] ;  /* 0x00007200ff0577ac */ /* 0x000eae0008000800 */
[----:B------:R-:W1:Y:S01]  /*0040*/  LDC R4, c[0x0][0x360] ;  /* 0x0000d800ff047b82 */ /* 0x000e620000000800 */
[----:B0-----:R-:W-:Y:S01]  /*0050*/  ISETP.GT.U32.AND P0, PT, R5, 0x7, PT ;  /* 0x000000070500780c */ /* 0x001fe20003f04070 */
[----:B-1----:R-:W-:-:S05]  /*0060*/  IMAD R4, R4, UR4, R5 ;  /* 0x0000000404047c24 */ /* 0x002fca000f8e0205 */
[----:B--2---:R-:W-:-:S07]  /*0070*/  ISETP.GE.U32.AND P1, PT, R4, UR5, PT ;  /* 0x0000000504007c0c */ /* 0x004fce000bf26070 */
        /* <DEDUP_REMOVED lines=12> */
[----:B0-----:R-:W-:-:S04]  /*0140*/  IMAD.SHL.U32 R0, R4, 0x8, RZ ;  /* 0x0000000804007824 */ /* 0x001fc800078e00ff */
[----:B-1----:R-:W-:-:S05]  /*0150*/  IMAD.WIDE.U32 R18, R0, 0x4, R18 ;  /* 0x0000000400127825 */ /* 0x002fca00078e0012 */
[----:B--2---:R0:W5:Y:S04]  /*0160*/  LDG.E R3, desc[UR6][R18.64] ;  /* 0x0000000612037981 */ /* 0x004168000c1e1900 */
[----:B------:R0:W5:Y:S04]  /*0170*/  LDG.E R2, desc[UR6][R18.64+0x4] ;  /* 0x0000040612027981 */ /* 0x000168000c1e1900 */
[----:B------:R0:W5:Y:S04]  /*0180*/  LDG.E R13, desc[UR6][R18.64+0x8] ;  /* 0x00000806120d7981 */ /* 0x000168000c1e1900 */
[----:B------:R0:W5:Y:S04]  /*0190*/  LDG.E R12, desc[UR6][R18.64+0xc] ;  /* 0x00000c06120c7981 */ /* 0x000168000c1e1900 */
[----:B------:R0:W5:Y:S04]  /*01a0*/  LDG.E R17, desc[UR6][R18.64+0x10] ;  /* 0x0000100612117981 */ /* 0x000168000c1e1900 */
[----:B------:R0:W5:Y:S04]  /*01b0*/  LDG.E R14, desc[UR6][R18.64+0x14] ;  /* 0x00001406120e7981 */ /* 0x000168000c1e1900 */
[----:B------:R0:W5:Y:S04]  /*01c0*/  LDG.E R15, desc[UR6][R18.64+0x18] ;  /* 0x00001806120f7981 */ /* 0x000168000c1e1900 */
[----:B------:R0:W5:Y:S01]  /*01d0*/  LDG.E R16, desc[UR6][R18.64+0x1c] ;  /* 0x00001c0612107981 */ /* 0x000162000c1e1900 */
[----:B------:R-:W1:Y:S01]  /*01e0*/  S2UR UR5, SR_CgaCtaId ;  /* 0x00000000000579c3 */ /* 0x000e620000008800 */
[----:B------:R-:W-:Y:S01]  /*01f0*/  UMOV UR4, 0x400 ;  /* 0x0000040000047882 */ /* 0x000fe20000000000 */
[----:B------:R-:W-:Y:S01]  /*0200*/  BSSY.RECONVERGENT B0, `(.L_x_18) ;  /* 0x000003f000007945 */ /* 0x000fe20003800200 */
[----:B-1----:R-:W-:-:S09]  /*0210*/  ULEA UR4, UR5, UR4, 0x18 ;  /* 0x0000000405047291 */ /* 0x002fd2000f8ec0ff */
[----:B------:R-:W1:Y:S04]  /*0220*/  LDS.128 R4, [UR4+0x10] ;  /* 0x00001004ff047984 */ /* 0x000e680008000c00 */
[----:B0-----:R-:W2:Y:S02]  /*0230*/  LDS.128 R8, [UR4] ;  /* 0x00000004ff087984 */ /* 0x001ea40008000c00 */
.L_x_22:
[----:B-1---5:R-:W-:Y:S01]  /*0240*/  ISETP.GT.U32.AND P0, PT, R16, R7, PT ;  /* 0x000000071000720c */ /* 0x022fe20003f04070 */
        /* <DEDUP_REMOVED lines=20> */
[----:B--2---:R-:W-:-:S13]  /*0390*/  ISETP.GT.U32.AND P0, PT, R12, R11, PT ;  /* 0x0000000b0c00720c */ /* 0x004fda0003f04070 */
        /* <DEDUP_REMOVED lines=12> */
.L_x_20:
[----:B------:R-:W-:Y:S05]  /*0460*/  BSYNC.RELIABLE B1 ;  /* 0x0000000000017941 */ /* 0x000fea0003800100 */
.L_x_19:
[----:B--2---:R-:W-:Y:S01]  /*0470*/  IADD3 R3, P0, PT, R3, -R8, RZ ;  /* 0x8000000803037210 */ /* 0x004fe20007f1e0ff */
        /* <DEDUP_REMOVED lines=23> */
.L_x_21:
[----:B------:R-:W-:Y:S05]  /*05f0*/  BSYNC.RECONVERGENT B0 ;  /* 0x0000000000007941 */ /* 0x000fea0003800200 */
.L_x_18:
[----:B------:R-:W-:Y:S05]  /*0600*/  WARPSYNC.ALL ;  /* 0x0000000000007948 */ /* 0x000fea0003800000 */
        /* <DEDUP_REMOVED lines=11> */
.L_x_23:
        /* <DEDUP_REMOVED lines=12> */
.L_x_27:


//--------------------- .nv.shared.reserved.0     --------------------------
	.section	.nv.shared.reserved.0,"aw",@nobits
	.weak		__nv_reservedSMEM_offset_0_alias
	.size		__nv_reservedSMEM_offset_0_alias, 0, 64
	.other		__nv_reservedSMEM_offset_0_alias,@"STO_CUDA_RESERVED_SHARED STV_DEFAULT"
__nv_reservedSMEM_offset_0_alias:
	.zero		0
	.zero		64


//--------------------- .nv.shared._Z21barrett_modpow_kernelPKjS0_Pjj --------------------------
	.section	.nv.shared._Z21barrett_modpow_kernelPKjS0_Pjj,"aw",@nobits
	.sectionflags	@""
	.align	4
.nv.shared._Z21barrett_modpow_kernelPKjS0_Pjj:
	.zero		1056


//--------------------- .nv.shared._Z25barrett_mod_kernel_sharedPKjPjj --------------------------
	.section	.nv.shared._Z25barrett_mod_kernel_sharedPKjPjj,"aw",@nobits
	.sectionflags	@""
	.align	4
.nv.shared._Z25barrett_mod_kernel_sharedPKjPjj:
	.zero		1056


//--------------------- .nv.constant0._Z30batch_barrett_reduce_bigint256PA8_jiPjS1_ --------------------------
	.section	.nv.constant0._Z30batch_barrett_reduce_bigint256PA8_jiPjS1_,"a",@progbits
	.sectionflags	@""
	.align	4
.nv.constant0._Z30batch_barrett_reduce_bigint256PA8_jiPjS1_:
	.zero		928


//--------------------- .nv.constant0._Z24fast_bias_residue_kernelPKjPjjj --------------------------
	.section	.nv.constant0._Z24fast_bias_residue_kernelPKjPjjj,"a",@progbits
	.sectionflags	@""
	.align	4
.nv.constant0._Z24fast_bias_residue_kernelPKjPjjj:
	.zero		920


//--------------------- .nv.constant0._Z21barrett_modpow_kernelPKjS0_Pjj --------------------------
	.section	.nv.constant0._Z21barrett_modpow_kernelPKjS0_Pjj,"a",@progbits
	.sectionflags	@""
	.align	4
.nv.constant0._Z21barrett_modpow_kernelPKjS0_Pjj:
	.zero		924


//--------------------- .nv.constant0._Z25barrett_mod_kernel_sharedPKjPjj --------------------------
	.section	.nv.constant0._Z25barrett_mod_kernel_sharedPKjPjj,"a",@progbits
	.sectionflags	@""
	.align	4
.nv.constant0._Z25barrett_mod_kernel_sharedPKjPjj:
	.zero		916


//--------------------- SYMBOLS --------------------------

	.type		.nv.reservedSmem.offset0,@object
	.size		.nv.reservedSmem.offset0,0x4
	.type		.nv.reservedSmem.cap,@object
	.size		.nv.reservedSmem.cap,0x4
